//
// Generated by NVIDIA NVVM Compiler
//
// Compiler Build ID: CL-36424714
// Cuda compilation tools, release 13.0, V13.0.88
// Based on NVVM 20.0.0
//

.version 9.0
.target sm_100
.address_size 64


.entry _Z16acquisitonKernelPfS_S_ii(
	.param .u64 .ptr .align 1 _Z16acquisitonKernelPfS_S_ii_param_0,
	.param .u64 .ptr .align 1 _Z16acquisitonKernelPfS_S_ii_param_1,
	.param .u64 .ptr .align 1 _Z16acquisitonKernelPfS_S_ii_param_2,
	.param .u32 _Z16acquisitonKernelPfS_S_ii_param_3,
	.param .u32 _Z16acquisitonKernelPfS_S_ii_param_4
)
{
	.reg .pred 	%p<38>;
	.reg .b32 	%r<46>;
	.reg .b32 	%f<71>;
	.reg .b64 	%rd<41>;

	ld.param.u64 	%rd21, [_Z16acquisitonKernelPfS_S_ii_param_0];
	ld.param.u64 	%rd22, [_Z16acquisitonKernelPfS_S_ii_param_1];
	ld.param.u64 	%rd23, [_Z16acquisitonKernelPfS_S_ii_param_2];
	ld.param.u32 	%r25, [_Z16acquisitonKernelPfS_S_ii_param_3];
	ld.param.u32 	%r27, [_Z16acquisitonKernelPfS_S_ii_param_4];
	cvta.to.global.u64 	%rd1, %rd23;
	cvta.to.global.u64 	%rd2, %rd22;
	cvta.to.global.u64 	%rd3, %rd21;
	mov.u32 	%r28, %ctaid.x;
	mov.u32 	%r29, %ntid.x;
	mov.u32 	%r30, %tid.x;
	mad.lo.s32 	%r1, %r28, %r29, %r30;
	mov.u32 	%r31, %ctaid.y;
	mov.u32 	%r32, %ntid.y;
	mov.u32 	%r33, %tid.y;
	mad.lo.s32 	%r34, %r31, %r32, %r33;
	max.s32 	%r35, %r1, %r34;
	setp.ge.s32 	%p1, %r35, %r27;
	setp.lt.s32 	%p2, %r25, 1;
	or.pred  	%p3, %p1, %p2;
	@%p3 bra 	$L__BB0_42;
	mul.lo.s32 	%r3, %r25, %r1;
	mul.lo.s32 	%r4, %r25, %r34;
	mad.lo.s32 	%r39, %r3, %r27, %r4;
	and.b32  	%r6, %r25, 3;
	setp.lt.u32 	%p4, %r25, 4;
	mov.b32 	%r42, 0;
	@%p4 bra 	$L__BB0_32;
	and.b32  	%r42, %r25, 2147483644;
	neg.s32 	%r41, %r42;
	add.s64 	%rd4, %rd3, 8;
	mul.wide.s32 	%rd24, %r39, 4;
	add.s64 	%rd25, %rd24, %rd1;
	add.s64 	%rd38, %rd25, 12;
	mul.wide.u32 	%rd26, %r4, 4;
	add.s64 	%rd37, %rd4, %rd26;
	add.s64 	%rd36, %rd2, 8;
	mov.u32 	%r40, %r3;
$L__BB0_3:
	mul.wide.s32 	%rd27, %r40, 4;
	add.s64 	%rd11, %rd4, %rd27;
	ld.global.f32 	%f1, [%rd11+-8];
	ld.global.f32 	%f2, [%rd37+-8];
	setp.eq.f32 	%p5, %f1, %f2;
	mov.f32 	%f66, 0f3F800000;
	@%p5 bra 	$L__BB0_10;
	ld.global.f32 	%f3, [%rd36+-8];
	setp.eq.f32 	%p6, %f3, 0f00000000;
	@%p6 bra 	$L__BB0_10;
	setp.neu.f32 	%p7, %f3, 0fBF800000;
	@%p7 bra 	$L__BB0_7;
	setp.gt.f32 	%p8, %f1, %f2;
	selp.f32 	%f66, 0f41100000, 0f3DE38E39, %p8;
	bra.uni 	$L__BB0_10;
$L__BB0_7:
	sub.f32 	%f39, %f1, %f2;
	div.rn.f32 	%f5, %f39, %f3;
	setp.eq.f32 	%p9, %f5, 0f00000000;
	@%p9 bra 	$L__BB0_10;
	setp.geu.f32 	%p10, %f5, 0f00000000;
	mov.f32 	%f66, %f5;
	@%p10 bra 	$L__BB0_10;
	mov.f32 	%f40, 0fBF800000;
	div.rn.f32 	%f66, %f40, %f5;
$L__BB0_10:
	mul.wide.s32 	%rd28, %r39, 4;
	add.s64 	%rd29, %rd1, %rd28;
	st.global.f32 	[%rd29], %f66;
	ld.global.f32 	%f8, [%rd11+-4];
	ld.global.f32 	%f9, [%rd37+-4];
	setp.eq.f32 	%p11, %f8, %f9;
	mov.f32 	%f67, 0f3F800000;
	@%p11 bra 	$L__BB0_17;
	ld.global.f32 	%f10, [%rd36+-4];
	setp.eq.f32 	%p12, %f10, 0f00000000;
	@%p12 bra 	$L__BB0_17;
	setp.neu.f32 	%p13, %f10, 0fBF800000;
	@%p13 bra 	$L__BB0_14;
	setp.gt.f32 	%p14, %f8, %f9;
	selp.f32 	%f67, 0f41100000, 0f3DE38E39, %p14;
	bra.uni 	$L__BB0_17;
$L__BB0_14:
	sub.f32 	%f44, %f8, %f9;
	div.rn.f32 	%f12, %f44, %f10;
	setp.eq.f32 	%p15, %f12, 0f00000000;
	@%p15 bra 	$L__BB0_17;
	setp.geu.f32 	%p16, %f12, 0f00000000;
	mov.f32 	%f67, %f12;
	@%p16 bra 	$L__BB0_17;
	mov.f32 	%f45, 0fBF800000;
	div.rn.f32 	%f67, %f45, %f12;
$L__BB0_17:
	st.global.f32 	[%rd38+-8], %f67;
	ld.global.f32 	%f15, [%rd11];
	ld.global.f32 	%f16, [%rd37];
	setp.eq.f32 	%p17, %f15, %f16;
	mov.f32 	%f68, 0f3F800000;
	@%p17 bra 	$L__BB0_24;
	ld.global.f32 	%f17, [%rd36];
	setp.eq.f32 	%p18, %f17, 0f00000000;
	@%p18 bra 	$L__BB0_24;
	setp.neu.f32 	%p19, %f17, 0fBF800000;
	@%p19 bra 	$L__BB0_21;
	setp.gt.f32 	%p20, %f15, %f16;
	selp.f32 	%f68, 0f41100000, 0f3DE38E39, %p20;
	bra.uni 	$L__BB0_24;
$L__BB0_21:
	sub.f32 	%f49, %f15, %f16;
	div.rn.f32 	%f19, %f49, %f17;
	setp.eq.f32 	%p21, %f19, 0f00000000;
	@%p21 bra 	$L__BB0_24;
	setp.geu.f32 	%p22, %f19, 0f00000000;
	mov.f32 	%f68, %f19;
	@%p22 bra 	$L__BB0_24;
	mov.f32 	%f50, 0fBF800000;
	div.rn.f32 	%f68, %f50, %f19;
$L__BB0_24:
	st.global.f32 	[%rd38+-4], %f68;
	ld.global.f32 	%f22, [%rd11+4];
	ld.global.f32 	%f23, [%rd37+4];
	setp.eq.f32 	%p23, %f22, %f23;
	mov.f32 	%f69, 0f3F800000;
	@%p23 bra 	$L__BB0_31;
	ld.global.f32 	%f24, [%rd36+4];
	setp.eq.f32 	%p24, %f24, 0f00000000;
	@%p24 bra 	$L__BB0_31;
	setp.neu.f32 	%p25, %f24, 0fBF800000;
	@%p25 bra 	$L__BB0_28;
	setp.gt.f32 	%p26, %f22, %f23;
	selp.f32 	%f69, 0f41100000, 0f3DE38E39, %p26;
	bra.uni 	$L__BB0_31;
$L__BB0_28:
	sub.f32 	%f54, %f22, %f23;
	div.rn.f32 	%f26, %f54, %f24;
	setp.eq.f32 	%p27, %f26, 0f00000000;
	@%p27 bra 	$L__BB0_31;
	setp.geu.f32 	%p28, %f26, 0f00000000;
	mov.f32 	%f69, %f26;
	@%p28 bra 	$L__BB0_31;
	mov.f32 	%f55, 0fBF800000;
	div.rn.f32 	%f69, %f55, %f26;
$L__BB0_31:
	st.global.f32 	[%rd38], %f69;
	add.s32 	%r41, %r41, 4;
	add.s32 	%r40, %r40, 4;
	add.s64 	%rd38, %rd38, 16;
	add.s64 	%rd37, %rd37, 16;
	add.s32 	%r39, %r39, 4;
	add.s64 	%rd36, %rd36, 16;
	setp.ne.s32 	%p29, %r41, 0;
	@%p29 bra 	$L__BB0_3;
$L__BB0_32:
	setp.eq.s32 	%p30, %r6, 0;
	@%p30 bra 	$L__BB0_42;
	mul.wide.u32 	%rd30, %r42, 4;
	add.s64 	%rd40, %rd2, %rd30;
	mad.lo.s32 	%r37, %r27, %r1, %r34;
	mad.lo.s32 	%r45, %r25, %r37, %r42;
	add.s32 	%r38, %r42, %r4;
	mul.wide.u32 	%rd31, %r38, 4;
	add.s64 	%rd39, %rd3, %rd31;
	add.s32 	%r44, %r42, %r3;
	neg.s32 	%r43, %r6;
$L__BB0_34:
	.pragma "nounroll";
	mul.wide.s32 	%rd32, %r44, 4;
	add.s64 	%rd33, %rd3, %rd32;
	ld.global.f32 	%f29, [%rd33];
	ld.global.f32 	%f30, [%rd39];
	setp.eq.f32 	%p31, %f29, %f30;
	mov.f32 	%f70, 0f3F800000;
	@%p31 bra 	$L__BB0_41;
	ld.global.f32 	%f31, [%rd40];
	setp.eq.f32 	%p32, %f31, 0f00000000;
	@%p32 bra 	$L__BB0_41;
	setp.neu.f32 	%p33, %f31, 0fBF800000;
	@%p33 bra 	$L__BB0_38;
	setp.gt.f32 	%p34, %f29, %f30;
	selp.f32 	%f70, 0f41100000, 0f3DE38E39, %p34;
	bra.uni 	$L__BB0_41;
$L__BB0_38:
	sub.f32 	%f59, %f29, %f30;
	div.rn.f32 	%f33, %f59, %f31;
	setp.eq.f32 	%p35, %f33, 0f00000000;
	@%p35 bra 	$L__BB0_41;
	setp.geu.f32 	%p36, %f33, 0f00000000;
	mov.f32 	%f70, %f33;
	@%p36 bra 	$L__BB0_41;
	mov.f32 	%f60, 0fBF800000;
	div.rn.f32 	%f70, %f60, %f33;
$L__BB0_41:
	mul.wide.s32 	%rd34, %r45, 4;
	add.s64 	%rd35, %rd1, %rd34;
	st.global.f32 	[%rd35], %f70;
	add.s64 	%rd40, %rd40, 4;
	add.s32 	%r45, %r45, 1;
	add.s64 	%rd39, %rd39, 4;
	add.s32 	%r44, %r44, 1;
	add.s32 	%r43, %r43, 1;
	setp.ne.s32 	%p37, %r43, 0;
	@%p37 bra 	$L__BB0_34;
$L__BB0_42:
	ret;

}
.entry _Z16calculateSUM_RowPfS_i(
	.param .u64 .ptr .align 1 _Z16calculateSUM_RowPfS_i_param_0,
	.param .u64 .ptr .align 1 _Z16calculateSUM_RowPfS_i_param_1,
	.param .u32 _Z16calculateSUM_RowPfS_i_param_2
)
{
	.reg .pred 	%p<11>;
	.reg .b32 	%r<37>;
	.reg .b32 	%f<83>;
	.reg .b64 	%rd<16>;

	ld.param.u64 	%rd4, [_Z16calculateSUM_RowPfS_i_param_0];
	ld.param.u64 	%rd3, [_Z16calculateSUM_RowPfS_i_param_1];
	ld.param.u32 	%r23, [_Z16calculateSUM_RowPfS_i_param_2];
	cvta.to.global.u64 	%rd1, %rd4;
	mov.u32 	%r24, %ctaid.x;
	mov.u32 	%r25, %ntid.x;
	mov.u32 	%r26, %tid.x;
	mad.lo.s32 	%r1, %r24, %r25, %r26;
	setp.ge.s32 	%p1, %r1, %r23;
	@%p1 bra 	$L__BB1_15;
	setp.lt.s32 	%p2, %r23, 1;
	mov.f32 	%f82, 0f00000000;
	@%p2 bra 	$L__BB1_14;
	mul.lo.s32 	%r2, %r23, %r1;
	and.b32  	%r3, %r23, 15;
	setp.lt.u32 	%p3, %r23, 16;
	mov.f32 	%f82, 0f00000000;
	mov.b32 	%r33, 0;
	@%p3 bra 	$L__BB1_5;
	and.b32  	%r33, %r23, 2147483632;
	neg.s32 	%r31, %r33;
	add.s64 	%rd2, %rd1, 32;
	mov.f32 	%f82, 0f00000000;
	mov.u32 	%r30, %r2;
$L__BB1_4:
	.pragma "nounroll";
	mul.wide.s32 	%rd5, %r30, 4;
	add.s64 	%rd6, %rd2, %rd5;
	ld.global.f32 	%f18, [%rd6+-32];
	add.f32 	%f19, %f82, %f18;
	ld.global.f32 	%f20, [%rd6+-28];
	add.f32 	%f21, %f19, %f20;
	ld.global.f32 	%f22, [%rd6+-24];
	add.f32 	%f23, %f21, %f22;
	ld.global.f32 	%f24, [%rd6+-20];
	add.f32 	%f25, %f23, %f24;
	ld.global.f32 	%f26, [%rd6+-16];
	add.f32 	%f27, %f25, %f26;
	ld.global.f32 	%f28, [%rd6+-12];
	add.f32 	%f29, %f27, %f28;
	ld.global.f32 	%f30, [%rd6+-8];
	add.f32 	%f31, %f29, %f30;
	ld.global.f32 	%f32, [%rd6+-4];
	add.f32 	%f33, %f31, %f32;
	ld.global.f32 	%f34, [%rd6];
	add.f32 	%f35, %f33, %f34;
	ld.global.f32 	%f36, [%rd6+4];
	add.f32 	%f37, %f35, %f36;
	ld.global.f32 	%f38, [%rd6+8];
	add.f32 	%f39, %f37, %f38;
	ld.global.f32 	%f40, [%rd6+12];
	add.f32 	%f41, %f39, %f40;
	ld.global.f32 	%f42, [%rd6+16];
	add.f32 	%f43, %f41, %f42;
	ld.global.f32 	%f44, [%rd6+20];
	add.f32 	%f45, %f43, %f44;
	ld.global.f32 	%f46, [%rd6+24];
	add.f32 	%f47, %f45, %f46;
	ld.global.f32 	%f48, [%rd6+28];
	add.f32 	%f82, %f47, %f48;
	add.s32 	%r31, %r31, 16;
	add.s32 	%r30, %r30, 16;
	setp.ne.s32 	%p4, %r31, 0;
	@%p4 bra 	$L__BB1_4;
$L__BB1_5:
	setp.eq.s32 	%p5, %r3, 0;
	@%p5 bra 	$L__BB1_14;
	and.b32  	%r11, %r23, 7;
	setp.lt.u32 	%p6, %r3, 8;
	@%p6 bra 	$L__BB1_8;
	add.s32 	%r28, %r33, %r2;
	mul.wide.s32 	%rd7, %r28, 4;
	add.s64 	%rd8, %rd1, %rd7;
	ld.global.f32 	%f50, [%rd8];
	add.f32 	%f51, %f82, %f50;
	ld.global.f32 	%f52, [%rd8+4];
	add.f32 	%f53, %f51, %f52;
	ld.global.f32 	%f54, [%rd8+8];
	add.f32 	%f55, %f53, %f54;
	ld.global.f32 	%f56, [%rd8+12];
	add.f32 	%f57, %f55, %f56;
	ld.global.f32 	%f58, [%rd8+16];
	add.f32 	%f59, %f57, %f58;
	ld.global.f32 	%f60, [%rd8+20];
	add.f32 	%f61, %f59, %f60;
	ld.global.f32 	%f62, [%rd8+24];
	add.f32 	%f63, %f61, %f62;
	ld.global.f32 	%f64, [%rd8+28];
	add.f32 	%f82, %f63, %f64;
	add.s32 	%r33, %r33, 8;
$L__BB1_8:
	setp.eq.s32 	%p7, %r11, 0;
	@%p7 bra 	$L__BB1_14;
	and.b32  	%r14, %r23, 3;
	setp.lt.u32 	%p8, %r11, 4;
	@%p8 bra 	$L__BB1_11;
	add.s32 	%r29, %r33, %r2;
	mul.wide.s32 	%rd9, %r29, 4;
	add.s64 	%rd10, %rd1, %rd9;
	ld.global.f32 	%f66, [%rd10];
	add.f32 	%f67, %f82, %f66;
	ld.global.f32 	%f68, [%rd10+4];
	add.f32 	%f69, %f67, %f68;
	ld.global.f32 	%f70, [%rd10+8];
	add.f32 	%f71, %f69, %f70;
	ld.global.f32 	%f72, [%rd10+12];
	add.f32 	%f82, %f71, %f72;
	add.s32 	%r33, %r33, 4;
$L__BB1_11:
	setp.eq.s32 	%p9, %r14, 0;
	@%p9 bra 	$L__BB1_14;
	add.s32 	%r36, %r33, %r2;
	neg.s32 	%r35, %r14;
$L__BB1_13:
	.pragma "nounroll";
	mul.wide.s32 	%rd11, %r36, 4;
	add.s64 	%rd12, %rd1, %rd11;
	ld.global.f32 	%f73, [%rd12];
	add.f32 	%f82, %f82, %f73;
	add.s32 	%r36, %r36, 1;
	add.s32 	%r35, %r35, 1;
	setp.ne.s32 	%p10, %r35, 0;
	@%p10 bra 	$L__BB1_13;
$L__BB1_14:
	cvta.to.global.u64 	%rd13, %rd3;
	mul.wide.s32 	%rd14, %r1, 4;
	add.s64 	%rd15, %rd13, %rd14;
	st.global.f32 	[%rd15], %f82;
$L__BB1_15:
	ret;

}
.entry _Z17calculateSUM_LinePfS_i(
	.param .u64 .ptr .align 1 _Z17calculateSUM_LinePfS_i_param_0,
	.param .u64 .ptr .align 1 _Z17calculateSUM_LinePfS_i_param_1,
	.param .u32 _Z17calculateSUM_LinePfS_i_param_2
)
{
	.reg .pred 	%p<11>;
	.reg .b32 	%r<38>;
	.reg .b32 	%f<83>;
	.reg .b64 	%rd<43>;

	ld.param.u64 	%rd3, [_Z17calculateSUM_LinePfS_i_param_0];
	ld.param.u64 	%rd2, [_Z17calculateSUM_LinePfS_i_param_1];
	ld.param.u32 	%r23, [_Z17calculateSUM_LinePfS_i_param_2];
	cvta.to.global.u64 	%rd1, %rd3;
	mov.u32 	%r24, %ctaid.x;
	mov.u32 	%r25, %ntid.x;
	mov.u32 	%r26, %tid.x;
	mad.lo.s32 	%r1, %r24, %r25, %r26;
	setp.ge.s32 	%p1, %r1, %r23;
	@%p1 bra 	$L__BB2_15;
	setp.lt.s32 	%p2, %r23, 1;
	mov.f32 	%f82, 0f00000000;
	@%p2 bra 	$L__BB2_14;
	add.s32 	%r28, %r23, -1;
	and.b32  	%r2, %r23, 15;
	setp.lt.u32 	%p3, %r28, 15;
	mov.f32 	%f82, 0f00000000;
	mov.b32 	%r34, 0;
	@%p3 bra 	$L__BB2_5;
	and.b32  	%r34, %r23, 2147483632;
	neg.s32 	%r32, %r34;
	shl.b32 	%r5, %r23, 4;
	mov.f32 	%f82, 0f00000000;
	mul.wide.u32 	%rd6, %r23, 4;
	mov.u32 	%r31, %r1;
$L__BB2_4:
	.pragma "nounroll";
	mul.wide.s32 	%rd4, %r31, 4;
	add.s64 	%rd5, %rd1, %rd4;
	ld.global.f32 	%f18, [%rd5];
	add.f32 	%f19, %f82, %f18;
	add.s64 	%rd7, %rd5, %rd6;
	ld.global.f32 	%f20, [%rd7];
	add.f32 	%f21, %f19, %f20;
	add.s64 	%rd8, %rd7, %rd6;
	ld.global.f32 	%f22, [%rd8];
	add.f32 	%f23, %f21, %f22;
	add.s64 	%rd9, %rd8, %rd6;
	ld.global.f32 	%f24, [%rd9];
	add.f32 	%f25, %f23, %f24;
	add.s64 	%rd10, %rd9, %rd6;
	ld.global.f32 	%f26, [%rd10];
	add.f32 	%f27, %f25, %f26;
	add.s64 	%rd11, %rd10, %rd6;
	ld.global.f32 	%f28, [%rd11];
	add.f32 	%f29, %f27, %f28;
	add.s64 	%rd12, %rd11, %rd6;
	ld.global.f32 	%f30, [%rd12];
	add.f32 	%f31, %f29, %f30;
	add.s64 	%rd13, %rd12, %rd6;
	ld.global.f32 	%f32, [%rd13];
	add.f32 	%f33, %f31, %f32;
	add.s64 	%rd14, %rd13, %rd6;
	ld.global.f32 	%f34, [%rd14];
	add.f32 	%f35, %f33, %f34;
	add.s64 	%rd15, %rd14, %rd6;
	ld.global.f32 	%f36, [%rd15];
	add.f32 	%f37, %f35, %f36;
	add.s64 	%rd16, %rd15, %rd6;
	ld.global.f32 	%f38, [%rd16];
	add.f32 	%f39, %f37, %f38;
	add.s64 	%rd17, %rd16, %rd6;
	ld.global.f32 	%f40, [%rd17];
	add.f32 	%f41, %f39, %f40;
	add.s64 	%rd18, %rd17, %rd6;
	ld.global.f32 	%f42, [%rd18];
	add.f32 	%f43, %f41, %f42;
	add.s64 	%rd19, %rd18, %rd6;
	ld.global.f32 	%f44, [%rd19];
	add.f32 	%f45, %f43, %f44;
	add.s64 	%rd20, %rd19, %rd6;
	ld.global.f32 	%f46, [%rd20];
	add.f32 	%f47, %f45, %f46;
	add.s64 	%rd21, %rd20, %rd6;
	ld.global.f32 	%f48, [%rd21];
	add.f32 	%f82, %f47, %f48;
	add.s32 	%r32, %r32, 16;
	add.s32 	%r31, %r31, %r5;
	setp.ne.s32 	%p4, %r32, 0;
	@%p4 bra 	$L__BB2_4;
$L__BB2_5:
	setp.eq.s32 	%p5, %r2, 0;
	@%p5 bra 	$L__BB2_14;
	and.b32  	%r11, %r23, 7;
	setp.lt.u32 	%p6, %r2, 8;
	@%p6 bra 	$L__BB2_8;
	mad.lo.s32 	%r29, %r34, %r23, %r1;
	mul.wide.s32 	%rd22, %r29, 4;
	add.s64 	%rd23, %rd1, %rd22;
	ld.global.f32 	%f50, [%rd23];
	add.f32 	%f51, %f82, %f50;
	mul.wide.u32 	%rd24, %r23, 4;
	add.s64 	%rd25, %rd23, %rd24;
	ld.global.f32 	%f52, [%rd25];
	add.f32 	%f53, %f51, %f52;
	add.s64 	%rd26, %rd25, %rd24;
	ld.global.f32 	%f54, [%rd26];
	add.f32 	%f55, %f53, %f54;
	add.s64 	%rd27, %rd26, %rd24;
	ld.global.f32 	%f56, [%rd27];
	add.f32 	%f57, %f55, %f56;
	add.s64 	%rd28, %rd27, %rd24;
	ld.global.f32 	%f58, [%rd28];
	add.f32 	%f59, %f57, %f58;
	add.s64 	%rd29, %rd28, %rd24;
	ld.global.f32 	%f60, [%rd29];
	add.f32 	%f61, %f59, %f60;
	add.s64 	%rd30, %rd29, %rd24;
	ld.global.f32 	%f62, [%rd30];
	add.f32 	%f63, %f61, %f62;
	add.s64 	%rd31, %rd30, %rd24;
	ld.global.f32 	%f64, [%rd31];
	add.f32 	%f82, %f63, %f64;
	add.s32 	%r34, %r34, 8;
$L__BB2_8:
	setp.eq.s32 	%p7, %r11, 0;
	@%p7 bra 	$L__BB2_14;
	and.b32  	%r14, %r23, 3;
	setp.lt.u32 	%p8, %r11, 4;
	@%p8 bra 	$L__BB2_11;
	mad.lo.s32 	%r30, %r34, %r23, %r1;
	mul.wide.s32 	%rd32, %r30, 4;
	add.s64 	%rd33, %rd1, %rd32;
	ld.global.f32 	%f66, [%rd33];
	add.f32 	%f67, %f82, %f66;
	mul.wide.u32 	%rd34, %r23, 4;
	add.s64 	%rd35, %rd33, %rd34;
	ld.global.f32 	%f68, [%rd35];
	add.f32 	%f69, %f67, %f68;
	add.s64 	%rd36, %rd35, %rd34;
	ld.global.f32 	%f70, [%rd36];
	add.f32 	%f71, %f69, %f70;
	add.s64 	%rd37, %rd36, %rd34;
	ld.global.f32 	%f72, [%rd37];
	add.f32 	%f82, %f71, %f72;
	add.s32 	%r34, %r34, 4;
$L__BB2_11:
	setp.eq.s32 	%p9, %r14, 0;
	@%p9 bra 	$L__BB2_14;
	mad.lo.s32 	%r37, %r34, %r23, %r1;
	neg.s32 	%r36, %r14;
$L__BB2_13:
	.pragma "nounroll";
	mul.wide.s32 	%rd38, %r37, 4;
	add.s64 	%rd39, %rd1, %rd38;
	ld.global.f32 	%f73, [%rd39];
	add.f32 	%f82, %f82, %f73;
	add.s32 	%r37, %r37, %r23;
	add.s32 	%r36, %r36, 1;
	setp.ne.s32 	%p10, %r36, 0;
	@%p10 bra 	$L__BB2_13;
$L__BB2_14:
	cvta.to.global.u64 	%rd40, %rd2;
	mul.wide.s32 	%rd41, %r1, 4;
	add.s64 	%rd42, %rd40, %rd41;
	st.global.f32 	[%rd42], %f82;
$L__BB2_15:
	ret;

}
.entry _Z16calculateNMatrixPfS_S_i(
	.param .u64 .ptr .align 1 _Z16calculateNMatrixPfS_S_i_param_0,
	.param .u64 .ptr .align 1 _Z16calculateNMatrixPfS_S_i_param_1,
	.param .u64 .ptr .align 1 _Z16calculateNMatrixPfS_S_i_param_2,
	.param .u32 _Z16calculateNMatrixPfS_S_i_param_3
)
{
	.reg .pred 	%p<3>;
	.reg .b32 	%r<16>;
	.reg .b32 	%f<4>;
	.reg .b64 	%rd<14>;

	ld.param.u64 	%rd2, [_Z16calculateNMatrixPfS_S_i_param_0];
	ld.param.u64 	%rd3, [_Z16calculateNMatrixPfS_S_i_param_1];
	ld.param.u64 	%rd4, [_Z16calculateNMatrixPfS_S_i_param_2];
	ld.param.u32 	%r4, [_Z16calculateNMatrixPfS_S_i_param_3];
	cvta.to.global.u64 	%rd1, %rd4;
	mov.u32 	%r5, %ctaid.x;
	mov.u32 	%r6, %ntid.x;
	mov.u32 	%r7, %tid.x;
	mad.lo.s32 	%r1, %r5, %r6, %r7;
	mov.u32 	%r8, %ctaid.y;
	mov.u32 	%r9, %ntid.y;
	mov.u32 	%r10, %tid.y;
	mad.lo.s32 	%r11, %r8, %r9, %r10;
	max.s32 	%r12, %r1, %r11;
	setp.ge.s32 	%p1, %r12, %r4;
	@%p1 bra 	$L__BB3_4;
	cvta.to.global.u64 	%rd5, %rd3;
	mul.wide.s32 	%rd6, %r1, 4;
	add.s64 	%rd7, %rd5, %rd6;
	ld.global.f32 	%f1, [%rd7];
	setp.neu.f32 	%p2, %f1, 0f00000000;
	@%p2 bra 	$L__BB3_3;
	mad.lo.s32 	%r14, %r4, %r11, %r1;
	mul.wide.s32 	%rd12, %r14, 4;
	add.s64 	%rd13, %rd1, %rd12;
	mov.b32 	%r15, 0;
	st.global.u32 	[%rd13], %r15;
	bra.uni 	$L__BB3_4;
$L__BB3_3:
	mad.lo.s32 	%r13, %r4, %r11, %r1;
	cvta.to.global.u64 	%rd8, %rd2;
	mul.wide.s32 	%rd9, %r13, 4;
	add.s64 	%rd10, %rd8, %rd9;
	ld.global.f32 	%f2, [%rd10];
	div.rn.f32 	%f3, %f2, %f1;
	add.s64 	%rd11, %rd1, %rd9;
	st.global.f32 	[%rd11], %f3;
$L__BB3_4:
	ret;

}
.entry _Z13calculateCPmlPfS_i(
	.param .u64 .ptr .align 1 _Z13calculateCPmlPfS_i_param_0,
	.param .u64 .ptr .align 1 _Z13calculateCPmlPfS_i_param_1,
	.param .u32 _Z13calculateCPmlPfS_i_param_2
)
{
	.reg .pred 	%p<11>;
	.reg .b32 	%r<37>;
	.reg .b32 	%f<85>;
	.reg .b64 	%rd<16>;

	ld.param.u64 	%rd4, [_Z13calculateCPmlPfS_i_param_0];
	ld.param.u64 	%rd3, [_Z13calculateCPmlPfS_i_param_1];
	ld.param.u32 	%r23, [_Z13calculateCPmlPfS_i_param_2];
	cvta.to.global.u64 	%rd1, %rd4;
	mov.u32 	%r24, %ctaid.x;
	mov.u32 	%r25, %ntid.x;
	mov.u32 	%r26, %tid.x;
	mad.lo.s32 	%r1, %r24, %r25, %r26;
	setp.ge.s32 	%p1, %r1, %r23;
	@%p1 bra 	$L__BB4_15;
	setp.lt.s32 	%p2, %r23, 1;
	mov.f32 	%f84, 0f00000000;
	@%p2 bra 	$L__BB4_14;
	mul.lo.s32 	%r2, %r23, %r1;
	and.b32  	%r3, %r23, 15;
	setp.lt.u32 	%p3, %r23, 16;
	mov.f32 	%f84, 0f00000000;
	mov.b32 	%r33, 0;
	@%p3 bra 	$L__BB4_5;
	and.b32  	%r33, %r23, 2147483632;
	neg.s32 	%r31, %r33;
	add.s64 	%rd2, %rd1, 32;
	mov.f32 	%f84, 0f00000000;
	mov.u32 	%r30, %r2;
$L__BB4_4:
	.pragma "nounroll";
	mul.wide.s32 	%rd5, %r30, 4;
	add.s64 	%rd6, %rd2, %rd5;
	ld.global.f32 	%f18, [%rd6+-32];
	add.f32 	%f19, %f84, %f18;
	ld.global.f32 	%f20, [%rd6+-28];
	add.f32 	%f21, %f19, %f20;
	ld.global.f32 	%f22, [%rd6+-24];
	add.f32 	%f23, %f21, %f22;
	ld.global.f32 	%f24, [%rd6+-20];
	add.f32 	%f25, %f23, %f24;
	ld.global.f32 	%f26, [%rd6+-16];
	add.f32 	%f27, %f25, %f26;
	ld.global.f32 	%f28, [%rd6+-12];
	add.f32 	%f29, %f27, %f28;
	ld.global.f32 	%f30, [%rd6+-8];
	add.f32 	%f31, %f29, %f30;
	ld.global.f32 	%f32, [%rd6+-4];
	add.f32 	%f33, %f31, %f32;
	ld.global.f32 	%f34, [%rd6];
	add.f32 	%f35, %f33, %f34;
	ld.global.f32 	%f36, [%rd6+4];
	add.f32 	%f37, %f35, %f36;
	ld.global.f32 	%f38, [%rd6+8];
	add.f32 	%f39, %f37, %f38;
	ld.global.f32 	%f40, [%rd6+12];
	add.f32 	%f41, %f39, %f40;
	ld.global.f32 	%f42, [%rd6+16];
	add.f32 	%f43, %f41, %f42;
	ld.global.f32 	%f44, [%rd6+20];
	add.f32 	%f45, %f43, %f44;
	ld.global.f32 	%f46, [%rd6+24];
	add.f32 	%f47, %f45, %f46;
	ld.global.f32 	%f48, [%rd6+28];
	add.f32 	%f84, %f47, %f48;
	add.s32 	%r31, %r31, 16;
	add.s32 	%r30, %r30, 16;
	setp.ne.s32 	%p4, %r31, 0;
	@%p4 bra 	$L__BB4_4;
$L__BB4_5:
	setp.eq.s32 	%p5, %r3, 0;
	@%p5 bra 	$L__BB4_14;
	and.b32  	%r11, %r23, 7;
	setp.lt.u32 	%p6, %r3, 8;
	@%p6 bra 	$L__BB4_8;
	add.s32 	%r28, %r33, %r2;
	mul.wide.s32 	%rd7, %r28, 4;
	add.s64 	%rd8, %rd1, %rd7;
	ld.global.f32 	%f50, [%rd8];
	add.f32 	%f51, %f84, %f50;
	ld.global.f32 	%f52, [%rd8+4];
	add.f32 	%f53, %f51, %f52;
	ld.global.f32 	%f54, [%rd8+8];
	add.f32 	%f55, %f53, %f54;
	ld.global.f32 	%f56, [%rd8+12];
	add.f32 	%f57, %f55, %f56;
	ld.global.f32 	%f58, [%rd8+16];
	add.f32 	%f59, %f57, %f58;
	ld.global.f32 	%f60, [%rd8+20];
	add.f32 	%f61, %f59, %f60;
	ld.global.f32 	%f62, [%rd8+24];
	add.f32 	%f63, %f61, %f62;
	ld.global.f32 	%f64, [%rd8+28];
	add.f32 	%f84, %f63, %f64;
	add.s32 	%r33, %r33, 8;
$L__BB4_8:
	setp.eq.s32 	%p7, %r11, 0;
	@%p7 bra 	$L__BB4_14;
	and.b32  	%r14, %r23, 3;
	setp.lt.u32 	%p8, %r11, 4;
	@%p8 bra 	$L__BB4_11;
	add.s32 	%r29, %r33, %r2;
	mul.wide.s32 	%rd9, %r29, 4;
	add.s64 	%rd10, %rd1, %rd9;
	ld.global.f32 	%f66, [%rd10];
	add.f32 	%f67, %f84, %f66;
	ld.global.f32 	%f68, [%rd10+4];
	add.f32 	%f69, %f67, %f68;
	ld.global.f32 	%f70, [%rd10+8];
	add.f32 	%f71, %f69, %f70;
	ld.global.f32 	%f72, [%rd10+12];
	add.f32 	%f84, %f71, %f72;
	add.s32 	%r33, %r33, 4;
$L__BB4_11:
	setp.eq.s32 	%p9, %r14, 0;
	@%p9 bra 	$L__BB4_14;
	add.s32 	%r36, %r33, %r2;
	neg.s32 	%r35, %r14;
$L__BB4_13:
	.pragma "nounroll";
	mul.wide.s32 	%rd11, %r36, 4;
	add.s64 	%rd12, %rd1, %rd11;
	ld.global.f32 	%f73, [%rd12];
	add.f32 	%f84, %f84, %f73;
	add.s32 	%r36, %r36, 1;
	add.s32 	%r35, %r35, 1;
	setp.ne.s32 	%p10, %r35, 0;
	@%p10 bra 	$L__BB4_13;
$L__BB4_14:
	cvt.rn.f32.s32 	%f74, %r23;
	div.rn.f32 	%f75, %f84, %f74;
	cvta.to.global.u64 	%rd13, %rd3;
	mul.wide.s32 	%rd14, %r1, 4;
	add.s64 	%rd15, %rd13, %rd14;
	st.global.f32 	[%rd15], %f75;
$L__BB4_15:
	ret;

}


// ===== COMPILED SASS (sm_100) =====

	.target	sm_100

	.elftype	@"ET_EXEC"


//--------------------- .note.nv.tkinfo           --------------------------
	.section	.note.nv.tkinfo,"",@"SHT_NOTE"
	.sectionflags	@"SHF_NOTE_NV_TKINFO"
	.tkinfo
        /*0018*/ 	.word	0x00000002
        /*0030*/ 	.string	""
        /*0030*/ 	.string	"ptxas"
        /*0030*/ 	.string	"Cuda compilation tools, release 13.0, V13.0.88"
        /*0030*/ 	.string	"Build cuda_13.0.r13.0/compiler.36424714_0"
        /*0030*/ 	.string	"-arch sm_100 -m 64 "



//--------------------- .note.nv.cuinfo           --------------------------
	.section	.note.nv.cuinfo,"",@"SHT_NOTE"
	.sectionflags	@"SHF_NOTE_NV_CUINFO"
        /*0018*/ 	.short	0x0002
        /*001a*/ 	.short	0x0064
        /*001c*/ 	.short	0x0082
	.zero		2


//--------------------- .nv.info                  --------------------------
	.section	.nv.info,"",@"SHT_CUDA_INFO"
	.align	4


	//----- nvinfo : EIATTR_REGCOUNT
	.align		4
        /*0000*/ 	.byte	0x04, 0x2f
        /*0002*/ 	.short	(.L_1 - .L_0)
	.align		4
.L_0:
        /*0004*/ 	.word	index@(_Z16acquisitonKernelPfS_S_ii)
        /*0008*/ 	.word	0x00000026


	//----- nvinfo : EIATTR_FRAME_SIZE
	.align		4
.L_1:
        /*000c*/ 	.byte	0x04, 0x11
        /*000e*/ 	.short	(.L_3 - .L_2)
	.align		4
.L_2:
        /*0010*/ 	.word	index@($__internal_2_$__cuda_sm3x_div_rn_noftz_f32_slowpath)
        /*0014*/ 	.word	0x00000000


	//----- nvinfo : EIATTR_FRAME_SIZE
	.align		4
.L_3:
        /*0018*/ 	.byte	0x04, 0x11
        /*001a*/ 	.short	(.L_5 - .L_4)
	.align		4
.L_4:
        /*001c*/ 	.word	index@(_Z16acquisitonKernelPfS_S_ii)
        /*0020*/ 	.word	0x00000000


	//----- nvinfo : EIATTR_REGCOUNT
	.align		4
.L_5:
        /*0024*/ 	.byte	0x04, 0x2f
        /*0026*/ 	.short	(.L_7 - .L_6)
	.align		4
.L_6:
        /*0028*/ 	.word	index@(_Z16calculateSUM_RowPfS_i)
        /*002c*/ 	.word	0x0000001f


	//----- nvinfo : EIATTR_FRAME_SIZE
	.align		4
.L_7:
        /*0030*/ 	.byte	0x04, 0x11
        /*0032*/ 	.short	(.L_9 - .L_8)
	.align		4
.L_8:
        /*0034*/ 	.word	index@(_Z16calculateSUM_RowPfS_i)
        /*0038*/ 	.word	0x00000000


	//----- nvinfo : EIATTR_REGCOUNT
	.align		4
.L_9:
        /*003c*/ 	.byte	0x04, 0x2f
        /*003e*/ 	.short	(.L_11 - .L_10)
	.align		4
.L_10:
        /*0040*/ 	.word	index@(_Z17calculateSUM_LinePfS_i)
        /*0044*/ 	.word	0x00000020


	//----- nvinfo : EIATTR_FRAME_SIZE
	.align		4
.L_11:
        /*0048*/ 	.byte	0x04, 0x11
        /*004a*/ 	.short	(.L_13 - .L_12)
	.align		4
.L_12:
        /*004c*/ 	.word	index@(_Z17calculateSUM_LinePfS_i)
        /*0050*/ 	.word	0x00000000


	//----- nvinfo : EIATTR_REGCOUNT
	.align		4
.L_13:
        /*0054*/ 	.byte	0x04, 0x2f
        /*0056*/ 	.short	(.L_15 - .L_14)
	.align		4
.L_14:
        /*0058*/ 	.word	index@(_Z16calculateNMatrixPfS_S_i)
        /*005c*/ 	.word	0x00000010


	//----- nvinfo : EIATTR_FRAME_SIZE
	.align		4
.L_15:
        /*0060*/ 	.byte	0x04, 0x11
        /*0062*/ 	.short	(.L_17 - .L_16)
	.align		4
.L_16:
        /*0064*/ 	.word	index@($__internal_1_$__cuda_sm3x_div_rn_noftz_f32_slowpath)
        /*0068*/ 	.word	0x00000000


	//----- nvinfo : EIATTR_FRAME_SIZE
	.align		4
.L_17:
        /*006c*/ 	.byte	0x04, 0x11
        /*006e*/ 	.short	(.L_19 - .L_18)
	.align		4
.L_18:
        /*0070*/ 	.word	index@(_Z16calculateNMatrixPfS_S_i)
        /*0074*/ 	.word	0x00000000


	//----- nvinfo : EIATTR_REGCOUNT
	.align		4
.L_19:
        /*0078*/ 	.byte	0x04, 0x2f
        /*007a*/ 	.short	(.L_21 - .L_20)
	.align		4
.L_20:
        /*007c*/ 	.word	index@(_Z13calculateCPmlPfS_i)
        /*0080*/ 	.word	0x0000001f


	//----- nvinfo : EIATTR_FRAME_SIZE
	.align		4
.L_21:
        /*0084*/ 	.byte	0x04, 0x11
        /*0086*/ 	.short	(.L_23 - .L_22)
	.align		4
.L_22:
        /*0088*/ 	.word	index@($__internal_0_$__cuda_sm3x_div_rn_noftz_f32_slowpath)
        /*008c*/ 	.word	0x00000000


	//----- nvinfo : EIATTR_FRAME_SIZE
	.align		4
.L_23:
        /*0090*/ 	.byte	0x04, 0x11
        /*0092*/ 	.short	(.L_25 - .L_24)
	.align		4
.L_24:
        /*0094*/ 	.word	index@(_Z13calculateCPmlPfS_i)
        /*0098*/ 	.word	0x00000000


	//----- nvinfo : EIATTR_MIN_STACK_SIZE
	.align		4
.L_25:
        /*009c*/ 	.byte	0x04, 0x12
        /*009e*/ 	.short	(.L_27 - .L_26)
	.align		4
.L_26:
        /*00a0*/ 	.word	index@(_Z13calculateCPmlPfS_i)
        /*00a4*/ 	.word	0x00000000


	//----- nvinfo : EIATTR_MIN_STACK_SIZE
	.align		4
.L_27:
        /*00a8*/ 	.byte	0x04, 0x12
        /*00aa*/ 	.short	(.L_29 - .L_28)
	.align		4
.L_28:
        /*00ac*/ 	.word	index@(_Z16calculateNMatrixPfS_S_i)
        /*00b0*/ 	.word	0x00000000


	//----- nvinfo : EIATTR_MIN_STACK_SIZE
	.align		4
.L_29:
        /*00b4*/ 	.byte	0x04, 0x12
        /*00b6*/ 	.short	(.L_31 - .L_30)
	.align		4
.L_30:
        /*00b8*/ 	.word	index@(_Z17calculateSUM_LinePfS_i)
        /*00bc*/ 	.word	0x00000000


	//----- nvinfo : EIATTR_MIN_STACK_SIZE
	.align		4
.L_31:
        /*00c0*/ 	.byte	0x04, 0x12
        /*00c2*/ 	.short	(.L_33 - .L_32)
	.align		4
.L_32:
        /*00c4*/ 	.word	index@(_Z16calculateSUM_RowPfS_i)
        /*00c8*/ 	.word	0x00000000


	//----- nvinfo : EIATTR_MIN_STACK_SIZE
	.align		4
.L_33:
        /*00cc*/ 	.byte	0x04, 0x12
        /*00ce*/ 	.short	(.L_35 - .L_34)
	.align		4
.L_34:
        /*00d0*/ 	.word	index@(_Z16acquisitonKernelPfS_S_ii)
        /*00d4*/ 	.word	0x00000000
.L_35:


//--------------------- .nv.compat                --------------------------
	.section	.nv.compat,"",@"SHT_CUDA_COMPAT_INFO"
	.align	4
        /*0000*/ 	.byte	0x02, 0x09, 0x00, 0x00, 0x02, 0x02, 0x01, 0x00, 0x02, 0x05, 0x05, 0x00, 0x03, 0x07, 0x01, 0x01
        /*0010*/ 	.byte	0x02, 0x03, 0x00, 0x00, 0x02, 0x06, 0x01, 0x00, 0x04, 0x0b, 0x08, 0x00, 0x01, 0x00, 0x00, 0x00
        /*0020*/ 	.byte	0x00, 0x00, 0x00, 0x00


//--------------------- .nv.info._Z13calculateCPmlPfS_i --------------------------
	.section	.nv.info._Z13calculateCPmlPfS_i,"",@"SHT_CUDA_INFO"
	.sectionflags	@""
	.align	4


	//----- nvinfo : EIATTR_CUDA_API_VERSION
	.align		4
        /*0000*/ 	.byte	0x04, 0x37
        /*0002*/ 	.short	(.L_37 - .L_36)
.L_36:
        /*0004*/ 	.word	0x00000082


	//----- nvinfo : EIATTR_KPARAM_INFO
	.align		4
.L_37:
        /*0008*/ 	.byte	0x04, 0x17
        /*000a*/ 	.short	(.L_39 - .L_38)
.L_38:
        /*000c*/ 	.word	0x00000000
        /*0010*/ 	.short	0x0002
        /*0012*/ 	.short	0x0010
        /*0014*/ 	.byte	0x00, 0xf0, 0x11, 0x00


	//----- nvinfo : EIATTR_KPARAM_INFO
	.align		4
.L_39:
        /*0018*/ 	.byte	0x04, 0x17
        /*001a*/ 	.short	(.L_41 - .L_40)
.L_40:
        /*001c*/ 	.word	0x00000000
        /*0020*/ 	.short	0x0001
        /*0022*/ 	.short	0x0008
        /*0024*/ 	.byte	0x00, 0xf5, 0x21, 0x00


	//----- nvinfo : EIATTR_KPARAM_INFO
	.align		4
.L_41:
        /*0028*/ 	.byte	0x04, 0x17
        /*002a*/ 	.short	(.L_43 - .L_42)
.L_42:
        /*002c*/ 	.word	0x00000000
        /*0030*/ 	.short	0x0000
        /*0032*/ 	.short	0x0000
        /*0034*/ 	.byte	0x00, 0xf5, 0x21, 0x00


	//----- nvinfo : EIATTR_SPARSE_MMA_MASK
	.align		4
.L_43:
        /*0038*/ 	.byte	0x03, 0x50
        /*003a*/ 	.short	0x0000


	//----- nvinfo : EIATTR_MAXREG_COUNT
	.align		4
        /*003c*/ 	.byte	0x03, 0x1b
        /*003e*/ 	.short	0x00ff


	//----- nvinfo : EIATTR_MERCURY_ISA_VERSION
	.align		4
        /*0040*/ 	.byte	0x03, 0x5f
        /*0042*/ 	.short	0x0101


	//----- nvinfo : EIATTR_VRC_CTA_INIT_COUNT
	.align		4
        /*0044*/ 	.byte	0x02, 0x4a
	.zero		1
	.zero		1


	//----- nvinfo : EIATTR_EXIT_INSTR_OFFSETS
	.align		4
        /*0048*/ 	.byte	0x04, 0x1c
        /*004a*/ 	.short	(.L_45 - .L_44)


	//   ....[0]....
.L_44:
        /*004c*/ 	.word	0x00000070


	//   ....[1]....
        /*0050*/ 	.word	0x00000870


	//----- nvinfo : EIATTR_CRS_STACK_SIZE
	.align		4
.L_45:
        /*0054*/ 	.byte	0x04, 0x1e
        /*0056*/ 	.short	(.L_47 - .L_46)
.L_46:
        /*0058*/ 	.word	0x00000000


	//----- nvinfo : EIATTR_CBANK_PARAM_SIZE
	.align		4
.L_47:
        /*005c*/ 	.byte	0x03, 0x19
        /*005e*/ 	.short	0x0014


	//----- nvinfo : EIATTR_PARAM_CBANK
	.align		4
        /*0060*/ 	.byte	0x04, 0x0a
        /*0062*/ 	.short	(.L_49 - .L_48)
	.align		4
.L_48:
        /*0064*/ 	.word	index@(.nv.constant0._Z13calculateCPmlPfS_i)
        /*0068*/ 	.short	0x0380
        /*006a*/ 	.short	0x0014


	//----- nvinfo : EIATTR_SW_WAR
	.align		4
.L_49:
        /*006c*/ 	.byte	0x04, 0x36
        /*006e*/ 	.short	(.L_51 - .L_50)
.L_50:
        /*0070*/ 	.word	0x00000008
.L_51:


//--------------------- .nv.info._Z16calculateNMatrixPfS_S_i --------------------------
	.section	.nv.info._Z16calculateNMatrixPfS_S_i,"",@"SHT_CUDA_INFO"
	.sectionflags	@""
	.align	4


	//----- nvinfo : EIATTR_CUDA_API_VERSION
	.align		4
        /*0000*/ 	.byte	0x04, 0x37
        /*0002*/ 	.short	(.L_53 - .L_52)
.L_52:
        /*0004*/ 	.word	0x00000082


	//----- nvinfo : EIATTR_KPARAM_INFO
	.align		4
.L_53:
        /*0008*/ 	.byte	0x04, 0x17
        /*000a*/ 	.short	(.L_55 - .L_54)
.L_54:
        /*000c*/ 	.word	0x00000000
        /*0010*/ 	.short	0x0003
        /*0012*/ 	.short	0x0018
        /*0014*/ 	.byte	0x00, 0xf0, 0x11, 0x00


	//----- nvinfo : EIATTR_KPARAM_INFO
	.align		4
.L_55:
        /*0018*/ 	.byte	0x04, 0x17
        /*001a*/ 	.short	(.L_57 - .L_56)
.L_56:
        /*001c*/ 	.word	0x00000000
        /*0020*/ 	.short	0x0002
        /*0022*/ 	.short	0x0010
        /*0024*/ 	.byte	0x00, 0xf5, 0x21, 0x00


	//----- nvinfo : EIATTR_KPARAM_INFO
	.align		4
.L_57:
        /*0028*/ 	.byte	0x04, 0x17
        /*002a*/ 	.short	(.L_59 - .L_58)
.L_58:
        /*002c*/ 	.word	0x00000000
        /*0030*/ 	.short	0x0001
        /*0032*/ 	.short	0x0008
        /*0034*/ 	.byte	0x00, 0xf5, 0x21, 0x00


	//----- nvinfo : EIATTR_KPARAM_INFO
	.align		4
.L_59:
        /*0038*/ 	.byte	0x04, 0x17
        /*003a*/ 	.short	(.L_61 - .L_60)
.L_60:
        /*003c*/ 	.word	0x00000000
        /*0040*/ 	.short	0x0000
        /*0042*/ 	.short	0x0000
        /*0044*/ 	.byte	0x00, 0xf5, 0x21, 0x00


	//----- nvinfo : EIATTR_SPARSE_MMA_MASK
	.align		4
.L_61:
        /*0048*/ 	.byte	0x03, 0x50
        /*004a*/ 	.short	0x0000


	//----- nvinfo : EIATTR_MAXREG_COUNT
	.align		4
        /*004c*/ 	.byte	0x03, 0x1b
        /*004e*/ 	.short	0x00ff


	//----- nvinfo : EIATTR_MERCURY_ISA_VERSION
	.align		4
        /*0050*/ 	.byte	0x03, 0x5f
        /*0052*/ 	.short	0x0101


	//----- nvinfo : EIATTR_VRC_CTA_INIT_COUNT
	.align		4
        /*0054*/ 	.byte	0x02, 0x4a
	.zero		1
	.zero		1


	//----- nvinfo : EIATTR_EXIT_INSTR_OFFSETS
	.align		4
        /*0058*/ 	.byte	0x04, 0x1c
        /*005a*/ 	.short	(.L_63 - .L_62)


	//   ....[0]....
.L_62:
        /*005c*/ 	.word	0x000000c0


	//   ....[1]....
        /*0060*/ 	.word	0x00000160


	//   ....[2]....
        /*0064*/ 	.word	0x000002b0


	//----- nvinfo : EIATTR_CRS_STACK_SIZE
	.align		4
.L_63:
        /*0068*/ 	.byte	0x04, 0x1e
        /*006a*/ 	.short	(.L_65 - .L_64)
.L_64:
        /*006c*/ 	.word	0x00000000


	//----- nvinfo : EIATTR_CBANK_PARAM_SIZE
	.align		4
.L_65:
        /*0070*/ 	.byte	0x03, 0x19
        /*0072*/ 	.short	0x001c


	//----- nvinfo : EIATTR_PARAM_CBANK
	.align		4
        /*0074*/ 	.byte	0x04, 0x0a
        /*0076*/ 	.short	(.L_67 - .L_66)
	.align		4
.L_66:
        /*0078*/ 	.word	index@(.nv.constant0._Z16calculateNMatrixPfS_S_i)
        /*007c*/ 	.short	0x0380
        /*007e*/ 	.short	0x001c


	//----- nvinfo : EIATTR_SW_WAR
	.align		4
.L_67:
        /*0080*/ 	.byte	0x04, 0x36
        /*0082*/ 	.short	(.L_69 - .L_68)
.L_68:
        /*0084*/ 	.word	0x00000008
.L_69:


//--------------------- .nv.info._Z17calculateSUM_LinePfS_i --------------------------
	.section	.nv.info._Z17calculateSUM_LinePfS_i,"",@"SHT_CUDA_INFO"
	.sectionflags	@""
	.align	4


	//----- nvinfo : EIATTR_CUDA_API_VERSION
	.align		4
        /*0000*/ 	.byte	0x04, 0x37
        /*0002*/ 	.short	(.L_71 - .L_70)
.L_70:
        /*0004*/ 	.word	0x00000082


	//----- nvinfo : EIATTR_KPARAM_INFO
	.align		4
.L_71:
        /*0008*/ 	.byte	0x04, 0x17
        /*000a*/ 	.short	(.L_73 - .L_72)
.L_72:
        /*000c*/ 	.word	0x00000000
        /*0010*/ 	.short	0x0002
        /*0012*/ 	.short	0x0010
        /*0014*/ 	.byte	0x00, 0xf0, 0x11, 0x00


	//----- nvinfo : EIATTR_KPARAM_INFO
	.align		4
.L_73:
        /*0018*/ 	.byte	0x04, 0x17
        /*001a*/ 	.short	(.L_75 - .L_74)
.L_74:
        /*001c*/ 	.word	0x00000000
        /*0020*/ 	.short	0x0001
        /*0022*/ 	.short	0x0008
        /*0024*/ 	.byte	0x00, 0xf5, 0x21, 0x00


	//----- nvinfo : EIATTR_KPARAM_INFO
	.align		4
.L_75:
        /*0028*/ 	.byte	0x04, 0x17
        /*002a*/ 	.short	(.L_77 - .L_76)
.L_76:
        /*002c*/ 	.word	0x00000000
        /*0030*/ 	.short	0x0000
        /*0032*/ 	.short	0x0000
        /*0034*/ 	.byte	0x00, 0xf5, 0x21, 0x00


	//----- nvinfo : EIATTR_SPARSE_MMA_MASK
	.align		4
.L_77:
        /*0038*/ 	.byte	0x03, 0x50
        /*003a*/ 	.short	0x0000


	//----- nvinfo : EIATTR_MAXREG_COUNT
	.align		4
        /*003c*/ 	.byte	0x03, 0x1b
        /*003e*/ 	.short	0x00ff


	//----- nvinfo : EIATTR_MERCURY_ISA_VERSION
	.align		4
        /*0040*/ 	.byte	0x03, 0x5f
        /*0042*/ 	.short	0x0101


	//----- nvinfo : EIATTR_VRC_CTA_INIT_COUNT
	.align		4
        /*0044*/ 	.byte	0x02, 0x4a
	.zero		1
	.zero		1


	//----- nvinfo : EIATTR_EXIT_INSTR_OFFSETS
	.align		4
        /*0048*/ 	.byte	0x04, 0x1c
        /*004a*/ 	.short	(.L_79 - .L_78)


	//   ....[0]....
.L_78:
        /*004c*/ 	.word	0x00000070


	//   ....[1]....
        /*0050*/ 	.word	0x000008e0


	//----- nvinfo : EIATTR_CBANK_PARAM_SIZE
	.align		4
.L_79:
        /*0054*/ 	.byte	0x03, 0x19
        /*0056*/ 	.short	0x0014


	//----- nvinfo : EIATTR_PARAM_CBANK
	.align		4
        /*0058*/ 	.byte	0x04, 0x0a
        /*005a*/ 	.short	(.L_81 - .L_80)
	.align		4
.L_80:
        /*005c*/ 	.word	index@(.nv.constant0._Z17calculateSUM_LinePfS_i)
        /*0060*/ 	.short	0x0380
        /*0062*/ 	.short	0x0014


	//----- nvinfo : EIATTR_SW_WAR
	.align		4
.L_81:
        /*0064*/ 	.byte	0x04, 0x36
        /*0066*/ 	.short	(.L_83 - .L_82)
.L_82:
        /*0068*/ 	.word	0x00000008
.L_83:


//--------------------- .nv.info._Z16calculateSUM_RowPfS_i --------------------------
	.section	.nv.info._Z16calculateSUM_RowPfS_i,"",@"SHT_CUDA_INFO"
	.sectionflags	@""
	.align	4


	//----- nvinfo : EIATTR_CUDA_API_VERSION
	.align		4
        /*0000*/ 	.byte	0x04, 0x37
        /*0002*/ 	.short	(.L_85 - .L_84)
.L_84:
        /*0004*/ 	.word	0x00000082


	//----- nvinfo : EIATTR_KPARAM_INFO
	.align		4
.L_85:
        /*0008*/ 	.byte	0x04, 0x17
        /*000a*/ 	.short	(.L_87 - .L_86)
.L_86:
        /*000c*/ 	.word	0x00000000
        /*0010*/ 	.short	0x0002
        /*0012*/ 	.short	0x0010
        /*0014*/ 	.byte	0x00, 0xf0, 0x11, 0x00


	//----- nvinfo : EIATTR_KPARAM_INFO
	.align		4
.L_87:
        /*0018*/ 	.byte	0x04, 0x17
        /*001a*/ 	.short	(.L_89 - .L_88)
.L_88:
        /*001c*/ 	.word	0x00000000
        /*0020*/ 	.short	0x0001
        /*0022*/ 	.short	0x0008
        /*0024*/ 	.byte	0x00, 0xf5, 0x21, 0x00


	//----- nvinfo : EIATTR_KPARAM_INFO
	.align		4
.L_89:
        /*0028*/ 	.byte	0x04, 0x17
        /*002a*/ 	.short	(.L_91 - .L_90)
.L_90:
        /*002c*/ 	.word	0x00000000
        /*0030*/ 	.short	0x0000
        /*0032*/ 	.short	0x0000
        /*0034*/ 	.byte	0x00, 0xf5, 0x21, 0x00


	//----- nvinfo : EIATTR_SPARSE_MMA_MASK
	.align		4
.L_91:
        /*0038*/ 	.byte	0x03, 0x50
        /*003a*/ 	.short	0x0000


	//----- nvinfo : EIATTR_MAXREG_COUNT
	.align		4
        /*003c*/ 	.byte	0x03, 0x1b
        /*003e*/ 	.short	0x00ff


	//----- nvinfo : EIATTR_MERCURY_ISA_VERSION
	.align		4
        /*0040*/ 	.byte	0x03, 0x5f
        /*0042*/ 	.short	0x0101


	//----- nvinfo : EIATTR_VRC_CTA_INIT_COUNT
	.align		4
        /*0044*/ 	.byte	0x02, 0x4a
	.zero		1
	.zero		1


	//----- nvinfo : EIATTR_EXIT_INSTR_OFFSETS
	.align		4
        /*0048*/ 	.byte	0x04, 0x1c
        /*004a*/ 	.short	(.L_93 - .L_92)


	//   ....[0]....
.L_92:
        /*004c*/ 	.word	0x00000070


	//   ....[1]....
        /*0050*/ 	.word	0x00000790


	//----- nvinfo : EIATTR_CBANK_PARAM_SIZE
	.align		4
.L_93:
        /*0054*/ 	.byte	0x03, 0x19
        /*0056*/ 	.short	0x0014


	//----- nvinfo : EIATTR_PARAM_CBANK
	.align		4
        /*0058*/ 	.byte	0x04, 0x0a
        /*005a*/ 	.short	(.L_95 - .L_94)
	.align		4
.L_94:
        /*005c*/ 	.word	index@(.nv.constant0._Z16calculateSUM_RowPfS_i)
        /*0060*/ 	.short	0x0380
        /*0062*/ 	.short	0x0014


	//----- nvinfo : EIATTR_SW_WAR
	.align		4
.L_95:
        /*0064*/ 	.byte	0x04, 0x36
        /*0066*/ 	.short	(.L_97 - .L_96)
.L_96:
        /*0068*/ 	.word	0x00000008
.L_97:


//--------------------- .nv.info._Z16acquisitonKernelPfS_S_ii --------------------------
	.section	.nv.info._Z16acquisitonKernelPfS_S_ii,"",@"SHT_CUDA_INFO"
	.sectionflags	@""
	.align	4


	//----- nvinfo : EIATTR_CUDA_API_VERSION
	.align		4
        /*0000*/ 	.byte	0x04, 0x37
        /*0002*/ 	.short	(.L_99 - .L_98)
.L_98:
        /*0004*/ 	.word	0x00000082


	//----- nvinfo : EIATTR_KPARAM_INFO
	.align		4
.L_99:
        /*0008*/ 	.byte	0x04, 0x17
        /*000a*/ 	.short	(.L_101 - .L_100)
.L_100:
        /*000c*/ 	.word	0x00000000
        /*0010*/ 	.short	0x0004
        /*0012*/ 	.short	0x001c
        /*0014*/ 	.byte	0x00, 0xf0, 0x11, 0x00


	//----- nvinfo : EIATTR_KPARAM_INFO
	.align		4
.L_101:
        /*0018*/ 	.byte	0x04, 0x17
        /*001a*/ 	.short	(.L_103 - .L_102)
.L_102:
        /*001c*/ 	.word	0x00000000
        /*0020*/ 	.short	0x0003
        /*0022*/ 	.short	0x0018
        /*0024*/ 	.byte	0x00, 0xf0, 0x11, 0x00


	//----- nvinfo : EIATTR_KPARAM_INFO
	.align		4
.L_103:
        /*0028*/ 	.byte	0x04, 0x17
        /*002a*/ 	.short	(.L_105 - .L_104)
.L_104:
        /*002c*/ 	.word	0x00000000
        /*0030*/ 	.short	0x0002
        /*0032*/ 	.short	0x0010
        /*0034*/ 	.byte	0x00, 0xf5, 0x21, 0x00


	//----- nvinfo : EIATTR_KPARAM_INFO
	.align		4
.L_105:
        /*0038*/ 	.byte	0x04, 0x17
        /*003a*/ 	.short	(.L_107 - .L_106)
.L_106:
        /*003c*/ 	.word	0x00000000
        /*0040*/ 	.short	0x0001
        /*0042*/ 	.short	0x0008
        /*0044*/ 	.byte	0x00, 0xf5, 0x21, 0x00


	//----- nvinfo : EIATTR_KPARAM_INFO
	.align		4
.L_107:
        /*0048*/ 	.byte	0x04, 0x17
        /*004a*/ 	.short	(.L_109 - .L_108)
.L_108:
        /*004c*/ 	.word	0x00000000
        /*0050*/ 	.short	0x0000
        /*0052*/ 	.short	0x0000
        /*0054*/ 	.byte	0x00, 0xf5, 0x21, 0x00


	//----- nvinfo : EIATTR_SPARSE_MMA_MASK
	.align		4
.L_109:
        /*0058*/ 	.byte	0x03, 0x50
        /*005a*/ 	.short	0x0000


	//----- nvinfo : EIATTR_MAXREG_COUNT
	.align		4
        /*005c*/ 	.byte	0x03, 0x1b
        /*005e*/ 	.short	0x00ff


	//----- nvinfo : EIATTR_MERCURY_ISA_VERSION
	.align		4
        /*0060*/ 	.byte	0x03, 0x5f
        /*0062*/ 	.short	0x0101


	//----- nvinfo : EIATTR_VRC_CTA_INIT_COUNT
	.align		4
        /*0064*/ 	.byte	0x02, 0x4a
	.zero		1
	.zero		1


	//----- nvinfo : EIATTR_EXIT_INSTR_OFFSETS
	.align		4
        /*0068*/ 	.byte	0x04, 0x1c
        /*006a*/ 	.short	(.L_111 - .L_110)


	//   ....[0]....
.L_110:
        /*006c*/ 	.word	0x000000d0


	//   ....[1]....
        /*0070*/ 	.word	0x000010f0


	//   ....[2]....
        /*0074*/ 	.word	0x00001610


	//----- nvinfo : EIATTR_CRS_STACK_SIZE
	.align		4
.L_111:
        /*0078*/ 	.byte	0x04, 0x1e
        /*007a*/ 	.short	(.L_113 - .L_112)
.L_112:
        /*007c*/ 	.word	0x00000000


	//----- nvinfo : EIATTR_CBANK_PARAM_SIZE
	.align		4
.L_113:
        /*0080*/ 	.byte	0x03, 0x19
        /*0082*/ 	.short	0x0020


	//----- nvinfo : EIATTR_PARAM_CBANK
	.align		4
        /*0084*/ 	.byte	0x04, 0x0a
        /*0086*/ 	.short	(.L_115 - .L_114)
	.align		4
.L_114:
        /*0088*/ 	.word	index@(.nv.constant0._Z16acquisitonKernelPfS_S_ii)
        /*008c*/ 	.short	0x0380
        /*008e*/ 	.short	0x0020


	//----- nvinfo : EIATTR_SW_WAR
	.align		4
.L_115:
        /*0090*/ 	.byte	0x04, 0x36
        /*0092*/ 	.short	(.L_117 - .L_116)
.L_116:
        /*0094*/ 	.word	0x00000008
.L_117:


//--------------------- .nv.callgraph             --------------------------
	.section	.nv.callgraph,"",@"SHT_CUDA_CALLGRAPH"
	.align	4
	.sectionentsize	8
	.align		4
        /*0000*/ 	.word	0x00000000
	.align		4
        /*0004*/ 	.word	0xffffffff
	.align		4
        /*0008*/ 	.word	0x00000000
	.align		4
        /*000c*/ 	.word	0xfffffffe
	.align		4
        /*0010*/ 	.word	0x00000000
	.align		4
        /*0014*/ 	.word	0xfffffffd
	.align		4
        /*0018*/ 	.word	0x00000000
	.align		4
        /*001c*/ 	.word	0xfffffffc


//--------------------- .text._Z13calculateCPmlPfS_i --------------------------
	.section	.text._Z13calculateCPmlPfS_i,"ax",@progbits
	.align	128
.text._Z13calculateCPmlPfS_i:
        .type           _Z13calculateCPmlPfS_i,@function
        .size           _Z13calculateCPmlPfS_i,(.L_x_93 - _Z13calculateCPmlPfS_i)
        .other          _Z13calculateCPmlPfS_i,@"STO_CUDA_ENTRY STV_DEFAULT"
_Z13calculateCPmlPfS_i:
[----:B------:R-:W-:Y:S01]  /*0000*/  LDC R1, c[0x0][0x37c] ;  /* 0x0000df00ff017b82 */ /* 0x000fe20000000800 */
[----:B------:R-:W0:Y:S07]  /*0010*/  S2R R3, SR_TID.X ;  /* 0x0000000000037919 */ /* 0x000e2e0000002100 */
[----:B------:R-:W0:Y:S01]  /*0020*/  S2UR UR4, SR_CTAID.X ;  /* 0x00000000000479c3 */ /* 0x000e220000002500 */
[----:B------:R-:W1:Y:S07]  /*0030*/  LDCU UR12, c[0x0][0x390] ;  /* 0x00007200ff0c77ac */ /* 0x000e6e0008000800 */
[----:B------:R-:W0:Y:S02]  /*0040*/  LDC R2, c[0x0][0x360] ;  /* 0x0000d800ff027b82 */ /* 0x000e240000000800 */
[----:B0-----:R-:W-:-:S05]  /*0050*/  IMAD R2, R2, UR4, R3 ;  /* 0x0000000402027c24 */ /* 0x001fca000f8e0203 */
[----:B-1----:R-:W-:-:S13]  /*0060*/  ISETP.GE.AND P0, PT, R2, UR12, PT ;  /* 0x0000000c02007c0c */ /* 0x002fda000bf06270 */
[----:B------:R-:W-:Y:S05]  /*0070*/  @P0 EXIT ;  /* 0x000000000000094d */ /* 0x000fea0003800000 */
[----:B------:R-:W-:Y:S01]  /*0080*/  UISETP.GE.AND UP0, UPT, UR12, 0x1, UPT ;  /* 0x000000010c00788c */ /* 0x000fe2000bf06270 */
[----:B------:R-:W-:Y:S01]  /*0090*/  HFMA2 R3, -RZ, RZ, 0, 0 ;  /* 0x00000000ff037431 */ /* 0x000fe200000001ff */
[----:B------:R-:W0:Y:S07]  /*00a0*/  LDCU.64 UR10, c[0x0][0x358] ;  /* 0x00006b00ff0a77ac */ /* 0x000e2e0008000a00 */
[----:B------:R-:W-:Y:S05]  /*00b0*/  BRA.U !UP0, `(.L_x_0) ;  /* 0x0000000508a87547 */ /* 0x000fea000b800000 */
[----:B------:R-:W-:Y:S02]  /*00c0*/  UISETP.GE.U32.AND UP1, UPT, UR12, 0x10, UPT ;  /* 0x000000100c00788c */ /* 0x000fe4000bf26070 */
[----:B------:R-:W-:Y:S01]  /*00d0*/  IMAD R0, R2, UR12, RZ ;  /* 0x0000000c02007c24 */ /* 0x000fe2000f8e02ff */
[----:B------:R-:W-:Y:S01]  /*00e0*/  ULOP3.LUT UR8, UR12, 0xf, URZ, 0xc0, !UPT ;  /* 0x0000000f0c087892 */ /* 0x000fe2000f8ec0ff */
[----:B------:R-:W-:Y:S01]  /*00f0*/  IMAD.MOV.U32 R3, RZ, RZ, RZ ;  /* 0x000000ffff037224 */ /* 0x000fe200078e00ff */
[----:B------:R-:W-:Y:S02]  /*0100*/  UMOV UR4, URZ ;  /* 0x000000ff00047c82 */ /* 0x000fe40008000000 */
[----:B------:R-:W-:Y:S02]  /*0110*/  UISETP.NE.AND UP0, UPT, UR8, URZ, UPT ;  /* 0x000000ff0800728c */ /* 0x000fe4000bf05270 */
[----:B------:R-:W-:Y:S09]  /*0120*/  BRA.U !UP1, `(.L_x_1) ;  /* 0x0000000109b87547 */ /* 0x000ff2000b800000 */
[----:B------:R-:W1:Y:S01]  /*0130*/  LDCU.64 UR6, c[0x0][0x380] ;  /* 0x00007000ff0677ac */ /* 0x000e620008000a00 */
[----:B------:R-:W-:Y:S01]  /*0140*/  MOV R3, RZ ;  /* 0x000000ff00037202 */ /* 0x000fe20000000f00 */
[----:B------:R-:W-:Y:S01]  /*0150*/  IMAD.MOV.U32 R6, RZ, RZ, R0 ;  /* 0x000000ffff067224 */ /* 0x000fe200078e0000 */
[----:B------:R-:W-:-:S04]  /*0160*/  ULOP3.LUT UR4, UR12, 0x7ffffff0, URZ, 0xc0, !UPT ;  /* 0x7ffffff00c047892 */ /* 0x000fc8000f8ec0ff */
[----:B------:R-:W-:Y:S02]  /*0170*/  UIADD3 UR9, UPT, UPT, -UR4, URZ, URZ ;  /* 0x000000ff04097290 */ /* 0x000fe4000fffe1ff */
[----:B-1----:R-:W-:-:S04]  /*0180*/  UIADD3 UR5, UP1, UPT, UR6, 0x20, URZ ;  /* 0x0000002006057890 */ /* 0x002fc8000ff3e0ff */
[----:B------:R-:W-:-:S12]  /*0190*/  UIADD3.X UR6, UPT, UPT, URZ, UR7, URZ, UP1, !UPT ;  /* 0x00000007ff067290 */ /* 0x000fd80008ffe4ff */
.L_x_2:
[----:B------:R-:W-:Y:S01]  /*01a0*/  MOV R4, UR5 ;  /* 0x0000000500047c02 */ /* 0x000fe20008000f00 */
[----:B------:R-:W-:-:S04]  /*01b0*/  IMAD.U32 R5, RZ, RZ, UR6 ;  /* 0x00000006ff057e24 */ /* 0x000fc8000f8e00ff */
[----:B------:R-:W-:-:S05]  /*01c0*/  IMAD.WIDE R4, R6, 0x4, R4 ;  /* 0x0000000406047825 */ /* 0x000fca00078e0204 */
[----:B0-----:R-:W2:Y:S04]  /*01d0*/  LDG.E R16, desc[UR10][R4.64+-0x20] ;  /* 0xffffe00a04107981 */ /* 0x001ea8000c1e1900 */
[----:B------:R-:W3:Y:S04]  /*01e0*/  LDG.E R15, desc[UR10][R4.64+-0x1c] ;  /* 0xffffe40a040f7981 */ /* 0x000ee8000c1e1900 */
[----:B------:R-:W4:Y:S04]  /*01f0*/  LDG.E R18, desc[UR10][R4.64+-0x18] ;  /* 0xffffe80a04127981 */ /* 0x000f28000c1e1900 */
[----:B------:R-:W5:Y:S04]  /*0200*/  LDG.E R20, desc[UR10][R4.64+-0x14] ;  /* 0xffffec0a04147981 */ /* 0x000f68000c1e1900 */
        /* <DEDUP_REMOVED lines=11> */
[----:B------:R-:W5:Y:S01]  /*02c0*/  LDG.E R14, desc[UR10][R4.64+0x1c] ;  /* 0x00001c0a040e7981 */ /* 0x000f62000c1e1900 */
[----:B------:R-:W-:Y:S01]  /*02d0*/  UIADD3 UR9, UPT, UPT, UR9, 0x10, URZ ;  /* 0x0000001009097890 */ /* 0x000fe2000fffe0ff */
[----:B------:R-:W-:-:S03]  /*02e0*/  IADD3 R6, PT, PT, R6, 0x10, RZ ;  /* 0x0000001006067810 */ /* 0x000fc60007ffe0ff */
[----:B------:R-:W-:Y:S01]  /*02f0*/  UISETP.NE.AND UP1, UPT, UR9, URZ, UPT ;  /* 0x000000ff0900728c */ /* 0x000fe2000bf25270 */
[----:B--2---:R-:W-:-:S04]  /*0300*/  FADD R16, R16, R3 ;  /* 0x0000000310107221 */ /* 0x004fc80000000000 */
[----:B---3--:R-:W-:-:S04]  /*0310*/  FADD R15, R16, R15 ;  /* 0x0000000f100f7221 */ /* 0x008fc80000000000 */
[----:B----4-:R-:W-:-:S04]  /*0320*/  FADD R15, R15, R18 ;  /* 0x000000120f0f7221 */ /* 0x010fc80000000000 */
[----:B-----5:R-:W-:-:S04]  /*0330*/  FADD R15, R15, R20 ;  /* 0x000000140f0f7221 */ /* 0x020fc80000000000 */
[----:B------:R-:W-:-:S04]  /*0340*/  FADD R15, R15, R22 ;  /* 0x000000160f0f7221 */ /* 0x000fc80000000000 */
        /* <DEDUP_REMOVED lines=10> */
[----:B------:R-:W-:Y:S01]  /*03f0*/  FADD R3, R7, R14 ;  /* 0x0000000e07037221 */ /* 0x000fe20000000000 */
[----:B------:R-:W-:Y:S06]  /*0400*/  BRA.U UP1, `(.L_x_2) ;  /* 0xfffffffd01647547 */ /* 0x000fec000b83ffff */
.L_x_1:
[----:B------:R-:W-:Y:S05]  /*0410*/  BRA.U !UP0, `(.L_x_0) ;  /* 0x0000000108d07547 */ /* 0x000fea000b800000 */
[----:B------:R-:W-:Y:S02]  /*0420*/  UISETP.GE.U32.AND UP0, UPT, UR8, 0x8, UPT ;  /* 0x000000080800788c */ /* 0x000fe4000bf06070 */
[----:B------:R-:W-:-:S04]  /*0430*/  ULOP3.LUT UR6, UR12, 0x7, URZ, 0xc0, !UPT ;  /* 0x000000070c067892 */ /* 0x000fc8000f8ec0ff */
[----:B------:R-:W-:-:S03]  /*0440*/  UISETP.NE.AND UP1, UPT, UR6, URZ, UPT ;  /* 0x000000ff0600728c */ /* 0x000fc6000bf25270 */
[----:B------:R-:W-:Y:S08]  /*0450*/  BRA.U !UP0, `(.L_x_3) ;  /* 0x0000000108507547 */ /* 0x000ff0000b800000 */
[----:B------:R-:W1:Y:S01]  /*0460*/  LDC.64 R4, c[0x0][0x380] ;  /* 0x0000e000ff047b82 */ /* 0x000e620000000a00 */
[----:B------:R-:W-:-:S04]  /*0470*/  VIADD R7, R0, UR4 ;  /* 0x0000000400077c36 */ /* 0x000fc80008000000 */
[----:B-1----:R-:W-:-:S05]  /*0480*/  IMAD.WIDE R4, R7, 0x4, R4 ;  /* 0x0000000407047825 */ /* 0x002fca00078e0204 */
[----:B0-----:R-:W2:Y:S04]  /*0490*/  LDG.E R6, desc[UR10][R4.64] ;  /* 0x0000000a04067981 */ /* 0x001ea8000c1e1900 */
[----:B------:R-:W3:Y:S04]  /*04a0*/  LDG.E R7, desc[UR10][R4.64+0x4] ;  /* 0x0000040a04077981 */ /* 0x000ee8000c1e1900 */
[----:B------:R-:W4:Y:S04]  /*04b0*/  LDG.E R9, desc[UR10][R4.64+0x8] ;  /* 0x0000080a04097981 */ /* 0x000f28000c1e1900 */
[----:B------:R-:W5:Y:S04]  /*04c0*/  LDG.E R11, desc[UR10][R4.64+0xc] ;  /* 0x00000c0a040b7981 */ /* 0x000f68000c1e1900 */
[----:B------:R-:W5:Y:S04]  /*04d0*/  LDG.E R13, desc[UR10][R4.64+0x10] ;  /* 0x0000100a040d7981 */ /* 0x000f68000c1e1900 */
[----:B------:R-:W5:Y:S04]  /*04e0*/  LDG.E R15, desc[UR10][R4.64+0x14] ;  /* 0x0000140a040f7981 */ /* 0x000f68000c1e1900 */
[----:B------:R-:W5:Y:S04]  /*04f0*/  LDG.E R17, desc[UR10][R4.64+0x18] ;  /* 0x0000180a04117981 */ /* 0x000f68000c1e1900 */
[----:B------:R-:W5:Y:S01]  /*0500*/  LDG.E R19, desc[UR10][R4.64+0x1c] ;  /* 0x00001c0a04137981 */ /* 0x000f62000c1e1900 */
[----:B------:R-:W-:Y:S01]  /*0510*/  UIADD3 UR4, UPT, UPT, UR4, 0x8, URZ ;  /* 0x0000000804047890 */ /* 0x000fe2000fffe0ff */
[----:B--2---:R-:W-:-:S04]  /*0520*/  FADD R6, R3, R6 ;  /* 0x0000000603067221 */ /* 0x004fc80000000000 */
[----:B---3--:R-:W-:-:S04]  /*0530*/  FADD R6, R6, R7 ;  /* 0x0000000706067221 */ /* 0x008fc80000000000 */
[----:B----4-:R-:W-:-:S04]  /*0540*/  FADD R6, R6, R9 ;  /* 0x0000000906067221 */ /* 0x010fc80000000000 */
[----:B-----5:R-:W-:-:S04]  /*0550*/  FADD R6, R6, R11 ;  /* 0x0000000b06067221 */ /* 0x020fc80000000000 */
[----:B------:R-:W-:-:S04]  /*0560*/  FADD R6, R6, R13 ;  /* 0x0000000d06067221 */ /* 0x000fc80000000000 */
[----:B------:R-:W-:-:S04]  /*0570*/  FADD R6, R6, R15 ;  /* 0x0000000f06067221 */ /* 0x000fc80000000000 */
[----:B------:R-:W-:-:S04]  /*0580*/  FADD R6, R6, R17 ;  /* 0x0000001106067221 */ /* 0x000fc80000000000 */
[----:B------:R-:W-:-:S07]  /*0590*/  FADD R3, R6, R19 ;  /* 0x0000001306037221 */ /* 0x000fce0000000000 */
.L_x_3:
[----:B------:R-:W-:Y:S05]  /*05a0*/  BRA.U !UP1, `(.L_x_0) ;  /* 0x00000001096c7547 */ /* 0x000fea000b800000 */
[----:B------:R-:W-:Y:S02]  /*05b0*/  UISETP.GE.U32.AND UP0, UPT, UR6, 0x4, UPT ;  /* 0x000000040600788c */ /* 0x000fe4000bf06070 */
[----:B------:R-:W-:-:S04]  /*05c0*/  ULOP3.LUT UR5, UR12, 0x3, URZ, 0xc0, !UPT ;  /* 0x000000030c057892 */ /* 0x000fc8000f8ec0ff */
[----:B------:R-:W-:-:S03]  /*05d0*/  UISETP.NE.AND UP1, UPT, UR5, URZ, UPT ;  /* 0x000000ff0500728c */ /* 0x000fc6000bf25270 */
[----:B------:R-:W-:Y:S08]  /*05e0*/  BRA.U !UP0, `(.L_x_4) ;  /* 0x0000000108307547 */ /* 0x000ff0000b800000 */
[----:B------:R-:W1:Y:S01]  /*05f0*/  LDC.64 R4, c[0x0][0x380] ;  /* 0x0000e000ff047b82 */ /* 0x000e620000000a00 */
[----:B------:R-:W-:-:S05]  /*0600*/  IADD3 R7, PT, PT, R0, UR4, RZ ;  /* 0x0000000400077c10 */ /* 0x000fca000fffe0ff */
[----:B-1----:R-:W-:-:S05]  /*0610*/  IMAD.WIDE R4, R7, 0x4, R4 ;  /* 0x0000000407047825 */ /* 0x002fca00078e0204 */
[----:B0-----:R-:W2:Y:S04]  /*0620*/  LDG.E R6, desc[UR10][R4.64] ;  /* 0x0000000a04067981 */ /* 0x001ea8000c1e1900 */
[----:B------:R-:W3:Y:S04]  /*0630*/  LDG.E R7, desc[UR10][R4.64+0x4] ;  /* 0x0000040a04077981 */ /* 0x000ee8000c1e1900 */
[----:B------:R-:W4:Y:S04]  /*0640*/  LDG.E R9, desc[UR10][R4.64+0x8] ;  /* 0x0000080a04097981 */ /* 0x000f28000c1e1900 */
[----:B------:R-:W5:Y:S01]  /*0650*/  LDG.E R11, desc[UR10][R4.64+0xc] ;  /* 0x00000c0a040b7981 */ /* 0x000f62000c1e1900 */
[----:B------:R-:W-:Y:S01]  /*0660*/  UIADD3 UR4, UPT, UPT, UR4, 0x4, URZ ;  /* 0x0000000404047890 */ /* 0x000fe2000fffe0ff */
[----:B--2---:R-:W-:-:S04]  /*0670*/  FADD R6, R3, R6 ;  /* 0x0000000603067221 */ /* 0x004fc80000000000 */
[----:B---3--:R-:W-:-:S04]  /*0680*/  FADD R6, R6, R7 ;  /* 0x0000000706067221 */ /* 0x008fc80000000000 */
[----:B----4-:R-:W-:-:S04]  /*0690*/  FADD R6, R6, R9 ;  /* 0x0000000906067221 */ /* 0x010fc80000000000 */
[----:B-----5:R-:W-:-:S07]  /*06a0*/  FADD R3, R6, R11 ;  /* 0x0000000b06037221 */ /* 0x020fce0000000000 */
.L_x_4:
[----:B------:R-:W-:Y:S05]  /*06b0*/  BRA.U !UP1, `(.L_x_0) ;  /* 0x0000000109287547 */ /* 0x000fea000b800000 */
[----:B------:R-:W1:Y:S01]  /*06c0*/  LDC.64 R6, c[0x0][0x380] ;  /* 0x0000e000ff067b82 */ /* 0x000e620000000a00 */
[----:B------:R-:W-:Y:S01]  /*06d0*/  VIADD R9, R0, UR4 ;  /* 0x0000000400097c36 */ /* 0x000fe20008000000 */
[----:B------:R-:W-:-:S12]  /*06e0*/  UIADD3 UR5, UPT, UPT, -UR5, URZ, URZ ;  /* 0x000000ff05057290 */ /* 0x000fd8000fffe1ff */
.L_x_5:
[----:B-1----:R-:W-:-:S06]  /*06f0*/  IMAD.WIDE R4, R9, 0x4, R6 ;  /* 0x0000000409047825 */ /* 0x002fcc00078e0206 */
[----:B0-----:R-:W2:Y:S01]  /*0700*/  LDG.E R4, desc[UR10][R4.64] ;  /* 0x0000000a04047981 */ /* 0x001ea2000c1e1900 */
[----:B------:R-:W-:Y:S01]  /*0710*/  UIADD3 UR5, UPT, UPT, UR5, 0x1, URZ ;  /* 0x0000000105057890 */ /* 0x000fe2000fffe0ff */
[----:B------:R-:W-:-:S03]  /*0720*/  IADD3 R9, PT, PT, R9, 0x1, RZ ;  /* 0x0000000109097810 */ /* 0x000fc60007ffe0ff */
[----:B------:R-:W-:Y:S01]  /*0730*/  UISETP.NE.AND UP0, UPT, UR5, URZ, UPT ;  /* 0x000000ff0500728c */ /* 0x000fe2000bf05270 */
[----:B--2---:R-:W-:-:S08]  /*0740*/  FADD R3, R4, R3 ;  /* 0x0000000304037221 */ /* 0x004fd00000000000 */
[----:B------:R-:W-:Y:S05]  /*0750*/  BRA.U UP0, `(.L_x_5) ;  /* 0xfffffffd00e47547 */ /* 0x000fea000b83ffff */
.L_x_0:
[----:B------:R-:W-:Y:S01]  /*0760*/  I2FP.F32.S32 R6, UR12 ;  /* 0x0000000c00067c45 */ /* 0x000fe20008201400 */
[----:B------:R-:W-:Y:S03]  /*0770*/  BSSY.RECONVERGENT B0, `(.L_x_6) ;  /* 0x000000c000007945 */ /* 0x000fe60003800200 */
[----:B------:R-:W1:Y:S08]  /*0780*/  MUFU.RCP R5, R6 ;  /* 0x0000000600057308 */ /* 0x000e700000001000 */
[----:B------:R-:W2:Y:S01]  /*0790*/  FCHK P0, R3, R6 ;  /* 0x0000000603007302 */ /* 0x000ea20000000000 */
[----:B-1----:R-:W-:-:S04]  /*07a0*/  FFMA R0, -R6, R5, 1 ;  /* 0x3f80000006007423 */ /* 0x002fc80000000105 */
[----:B------:R-:W-:-:S04]  /*07b0*/  FFMA R0, R5, R0, R5 ;  /* 0x0000000005007223 */ /* 0x000fc80000000005 */
[----:B------:R-:W-:-:S04]  /*07c0*/  FFMA R5, R0, R3, RZ ;  /* 0x0000000300057223 */ /* 0x000fc800000000ff */
[----:B------:R-:W-:-:S04]  /*07d0*/  FFMA R4, -R6, R5, R3 ;  /* 0x0000000506047223 */ /* 0x000fc80000000103 */
[----:B------:R-:W-:Y:S01]  /*07e0*/  FFMA R7, R0, R4, R5 ;  /* 0x0000000400077223 */ /* 0x000fe20000000005 */
[----:B--2---:R-:W-:Y:S06]  /*07f0*/  @!P0 BRA `(.L_x_7) ;  /* 0x00000000000c8947 */ /* 0x004fec0003800000 */
[----:B------:R-:W-:-:S07]  /*0800*/  MOV R4, 0x820 ;  /* 0x0000082000047802 */ /* 0x000fce0000000f00 */
[----:B0-----:R-:W-:Y:S05]  /*0810*/  CALL.REL.NOINC `($__internal_0_$__cuda_sm3x_div_rn_noftz_f32_slowpath) ;  /* 0x0000000000187944 */ /* 0x001fea0003c00000 */
[----:B------:R-:W-:-:S07]  /*0820*/  IMAD.MOV.U32 R7, RZ, RZ, R0 ;  /* 0x000000ffff077224 */ /* 0x000fce00078e0000 */
.L_x_7:
[----:B0-----:R-:W-:Y:S05]  /*0830*/  BSYNC.RECONVERGENT B0 ;  /* 0x0000000000007941 */ /* 0x001fea0003800200 */
.L_x_6:
[----:B------:R-:W0:Y:S02]  /*0840*/  LDC.64 R4, c[0x0][0x388] ;  /* 0x0000e200ff047b82 */ /* 0x000e240000000a00 */
[----:B0-----:R-:W-:-:S05]  /*0850*/  IMAD.WIDE R2, R2, 0x4, R4 ;  /* 0x0000000402027825 */ /* 0x001fca00078e0204 */
[----:B------:R-:W-:Y:S01]  /*0860*/  STG.E desc[UR10][R2.64], R7 ;  /* 0x0000000702007986 */ /* 0x000fe2000c10190a */
[----:B------:R-:W-:Y:S05]  /*0870*/  EXIT ;  /* 0x000000000000794d */ /* 0x000fea0003800000 */
        .weak           $__internal_0_$__cuda_sm3x_div_rn_noftz_f32_slowpath
        .type           $__internal_0_$__cuda_sm3x_div_rn_noftz_f32_slowpath,@function
        .size           $__internal_0_$__cuda_sm3x_div_rn_noftz_f32_slowpath,(.L_x_93 - $__internal_0_$__cuda_sm3x_div_rn_noftz_f32_slowpath)
$__internal_0_$__cuda_sm3x_div_rn_noftz_f32_slowpath:
[----:B------:R-:W-:Y:S01]  /*0880*/  SHF.R.U32.HI R5, RZ, 0x17, R6 ;  /* 0x00000017ff057819 */ /* 0x000fe20000011606 */
[----:B------:R-:W-:Y:S01]  /*0890*/  BSSY.RECONVERGENT B1, `(.L_x_8) ;  /* 0x0000063000017945 */ /* 0x000fe20003800200 */
[----:B------:R-:W-:Y:S02]  /*08a0*/  SHF.R.U32.HI R0, RZ, 0x17, R3 ;  /* 0x00000017ff007819 */ /* 0x000fe40000011603 */
[----:B------:R-:W-:Y:S02]  /*08b0*/  LOP3.LUT R5, R5, 0xff, RZ, 0xc0, !PT ;  /* 0x000000ff05057812 */ /* 0x000fe400078ec0ff */
[----:B------:R-:W-:Y:S02]  /*08c0*/  LOP3.LUT R10, R0, 0xff, RZ, 0xc0, !PT ;  /* 0x000000ff000a7812 */ /* 0x000fe400078ec0ff */
[----:B------:R-:W-:-:S03]  /*08d0*/  IADD3 R8, PT, PT, R5, -0x1, RZ ;  /* 0xffffffff05087810 */ /* 0x000fc60007ffe0ff */
[----:B------:R-:W-:Y:S01]  /*08e0*/  VIADD R9, R10, 0xffffffff ;  /* 0xffffffff0a097836 */ /* 0x000fe20000000000 */
[----:B------:R-:W-:-:S04]  /*08f0*/  ISETP.GT.U32.AND P0, PT, R8, 0xfd, PT ;  /* 0x000000fd0800780c */ /* 0x000fc80003f04070 */
[----:B------:R-:W-:-:S13]  /*0900*/  ISETP.GT.U32.OR P0, PT, R9, 0xfd, P0 ;  /* 0x000000fd0900780c */ /* 0x000fda0000704470 */
[----:B------:R-:W-:Y:S01]  /*0910*/  @!P0 MOV R7, RZ ;  /* 0x000000ff00078202 */ /* 0x000fe20000000f00 */
[----:B------:R-:W-:Y:S06]  /*0920*/  @!P0 BRA `(.L_x_9) ;  /* 0x0000000000608947 */ /* 0x000fec0003800000 */
[----:B------:R-:W-:Y:S01]  /*0930*/  FSETP.GTU.FTZ.AND P0, PT, |R3|, +INF , PT ;  /* 0x7f8000000300780b */ /* 0x000fe20003f1c200 */
[----:B------:R-:W-:Y:S01]  /*0940*/  IMAD.MOV.U32 R0, RZ, RZ, R6 ;  /* 0x000000ffff007224 */ /* 0x000fe200078e0006 */
[----:B------:R-:W-:-:S04]  /*0950*/  FSETP.GTU.FTZ.AND P1, PT, |R6|, +INF , PT ;  /* 0x7f8000000600780b */ /* 0x000fc80003f3c200 */
[----:B------:R-:W-:-:S13]  /*0960*/  PLOP3.LUT P0, PT, P0, P1, PT, 0xf8, 0x8f ;  /* 0x00000000008f781c */ /* 0x000fda0000703f70 */
[----:B------:R-:W-:Y:S05]  /*0970*/  @P0 BRA `(.L_x_10) ;  /* 0x00000004004c0947 */ /* 0x000fea0003800000 */
[----:B------:R-:W-:-:S13]  /*0980*/  LOP3.LUT P0, RZ, R6, 0x7fffffff, R3, 0xc8, !PT ;  /* 0x7fffffff06ff7812 */ /* 0x000fda000780c803 */
[----:B------:R-:W-:Y:S05]  /*0990*/  @!P0 BRA `(.L_x_11) ;  /* 0x00000004003c8947 */ /* 0x000fea0003800000 */
[C---:B------:R-:W-:Y:S02]  /*09a0*/  FSETP.NEU.FTZ.AND P2, PT, |R3|.reuse, +INF , PT ;  /* 0x7f8000000300780b */ /* 0x040fe40003f5d200 */
[----:B------:R-:W-:Y:S02]  /*09b0*/  FSETP.NEU.FTZ.AND P1, PT, |R0|, +INF , PT ;  /* 0x7f8000000000780b */ /* 0x000fe40003f3d200 */
[----:B------:R-:W-:-:S11]  /*09c0*/  FSETP.NEU.FTZ.AND P0, PT, |R3|, +INF , PT ;  /* 0x7f8000000300780b */ /* 0x000fd60003f1d200 */
[----:B------:R-:W-:Y:S05]  /*09d0*/  @!P1 BRA !P2, `(.L_x_11) ;  /* 0x00000004002c9947 */ /* 0x000fea0005000000 */
[----:B------:R-:W-:-:S04]  /*09e0*/  LOP3.LUT P2, RZ, R3, 0x7fffffff, RZ, 0xc0, !PT ;  /* 0x7fffffff03ff7812 */ /* 0x000fc8000784c0ff */
[----:B------:R-:W-:-:S13]  /*09f0*/  PLOP3.LUT P1, PT, P1, P2, PT, 0x2f, 0xf2 ;  /* 0x0000000000f2781c */ /* 0x000fda0000f24577 */
[----:B------:R-:W-:Y:S05]  /*0a00*/  @P1 BRA `(.L_x_12) ;  /* 0x0000000400181947 */ /* 0x000fea0003800000 */
[----:B------:R-:W-:-:S04]  /*0a10*/  LOP3.LUT P1, RZ, R6, 0x7fffffff, RZ, 0xc0, !PT ;  /* 0x7fffffff06ff7812 */ /* 0x000fc8000782c0ff */
[----:B------:R-:W-:-:S13]  /*0a20*/  PLOP3.LUT P0, PT, P0, P1, PT, 0x2f, 0xf2 ;  /* 0x0000000000f2781c */ /* 0x000fda0000702577 */
[----:B------:R-:W-:Y:S05]  /*0a30*/  @P0 BRA `(.L_x_13) ;  /* 0x0000000400000947 */ /* 0x000fea0003800000 */
[----:B------:R-:W-:Y:S02]  /*0a40*/  ISETP.GE.AND P0, PT, R9, RZ, PT ;  /* 0x000000ff0900720c */ /* 0x000fe40003f06270 */
[----:B------:R-:W-:-:S11]  /*0a50*/  ISETP.GE.AND P1, PT, R8, RZ, PT ;  /* 0x000000ff0800720c */ /* 0x000fd60003f26270 */
[----:B------:R-:W-:Y:S01]  /*0a60*/  @P0 MOV R7, RZ ;  /* 0x000000ff00070202 */ /* 0x000fe20000000f00 */
[----:B------:R-:W-:Y:S02]  /*0a70*/  @!P0 IMAD.MOV.U32 R7, RZ, RZ, -0x40 ;  /* 0xffffffc0ff078424 */ /* 0x000fe400078e00ff */
[----:B------:R-:W-:Y:S01]  /*0a80*/  @!P0 FFMA R3, R3, 1.84467440737095516160e+19, RZ ;  /* 0x5f80000003038823 */ /* 0x000fe200000000ff */
[----:B------:R-:W-:Y:S02]  /*0a90*/  @!P1 FFMA R6, R0, 1.84467440737095516160e+19, RZ ;  /* 0x5f80000000069823 */ /* 0x000fe400000000ff */
[----:B------:R-:W-:-:S07]  /*0aa0*/  @!P1 IADD3 R7, PT, PT, R7, 0x40, RZ ;  /* 0x0000004007079810 */ /* 0x000fce0007ffe0ff */
.L_x_9:
[----:B------:R-:W-:Y:S01]  /*0ab0*/  LEA R9, R5, 0xc0800000, 0x17 ;  /* 0xc080000005097811 */ /* 0x000fe200078eb8ff */
[----:B------:R-:W-:Y:S03]  /*0ac0*/  BSSY.RECONVERGENT B2, `(.L_x_14) ;  /* 0x0000036000027945 */ /* 0x000fe60003800200 */
[----:B------:R-:W-:Y:S01]  /*0ad0*/  IADD3 R9, PT, PT, -R9, R6, RZ ;  /* 0x0000000609097210 */ /* 0x000fe20007ffe1ff */
[----:B------:R-:W-:-:S03]  /*0ae0*/  VIADD R6, R10, 0xffffff81 ;  /* 0xffffff810a067836 */ /* 0x000fc60000000000 */
[----:B------:R-:W0:Y:S01]  /*0af0*/  MUFU.RCP R8, R9 ;  /* 0x0000000900087308 */ /* 0x000e220000001000 */
[----:B------:R-:W-:Y:S01]  /*0b00*/  FADD.FTZ R11, -R9, -RZ ;  /* 0x800000ff090b7221 */ /* 0x000fe20000010100 */
[C---:B------:R-:W-:Y:S01]  /*0b10*/  IMAD R0, R6.reuse, -0x800000, R3 ;  /* 0xff80000006007824 */ /* 0x040fe200078e0203 */
[----:B------:R-:W-:-:S04]  /*0b20*/  IADD3 R6, PT, PT, R6, 0x7f, -R5 ;  /* 0x0000007f06067810 */ /* 0x000fc80007ffe805 */
[----:B------:R-:W-:Y:S01]  /*0b30*/  IADD3 R6, PT, PT, R6, R7, RZ ;  /* 0x0000000706067210 */ /* 0x000fe20007ffe0ff */
[----:B0-----:R-:W-:-:S04]  /*0b40*/  FFMA R13, R8, R11, 1 ;  /* 0x3f800000080d7423 */ /* 0x001fc8000000000b */
[----:B------:R-:W-:-:S04]  /*0b50*/  FFMA R10, R8, R13, R8 ;  /* 0x0000000d080a7223 */ /* 0x000fc80000000008 */
[----:B------:R-:W-:-:S04]  /*0b60*/  FFMA R3, R0, R10, RZ ;  /* 0x0000000a00037223 */ /* 0x000fc800000000ff */
[----:B------:R-:W-:-:S04]  /*0b70*/  FFMA R8, R11, R3, R0 ;  /* 0x000000030b087223 */ /* 0x000fc80000000000 */
[----:B------:R-:W-:-:S04]  /*0b80*/  FFMA R13, R10, R8, R3 ;  /* 0x000000080a0d7223 */ /* 0x000fc80000000003 */
[----:B------:R-:W-:-:S04]  /*0b90*/  FFMA R8, R11, R13, R0 ;  /* 0x0000000d0b087223 */ /* 0x000fc80000000000 */
[----:B------:R-:W-:-:S05]  /*0ba0*/  FFMA R0, R10, R8, R13 ;  /* 0x000000080a007223 */ /* 0x000fca000000000d */
[----:B------:R-:W-:-:S04]  /*0bb0*/  SHF.R.U32.HI R3, RZ, 0x17, R0 ;  /* 0x00000017ff037819 */ /* 0x000fc80000011600 */
[----:B------:R-:W-:-:S04]  /*0bc0*/  LOP3.LUT R3, R3, 0xff, RZ, 0xc0, !PT ;  /* 0x000000ff03037812 */ /* 0x000fc800078ec0ff */
[----:B------:R-:W-:-:S05]  /*0bd0*/  IADD3 R7, PT, PT, R3, R6, RZ ;  /* 0x0000000603077210 */ /* 0x000fca0007ffe0ff */
[----:B------:R-:W-:-:S05]  /*0be0*/  VIADD R3, R7, 0xffffffff ;  /* 0xffffffff07037836 */ /* 0x000fca0000000000 */
[----:B------:R-:W-:-:S13]  /*0bf0*/  ISETP.GE.U32.AND P0, PT, R3, 0xfe, PT ;  /* 0x000000fe0300780c */ /* 0x000fda0003f06070 */
[----:B------:R-:W-:Y:S05]  /*0c00*/  @!P0 BRA `(.L_x_15) ;  /* 0x0000000000808947 */ /* 0x000fea0003800000 */
[----:B------:R-:W-:-:S13]  /*0c10*/  ISETP.GT.AND P0, PT, R7, 0xfe, PT ;  /* 0x000000fe0700780c */ /* 0x000fda0003f04270 */
[----:B------:R-:W-:Y:S05]  /*0c20*/  @P0 BRA `(.L_x_16) ;  /* 0x00000000006c0947 */ /* 0x000fea0003800000 */
[----:B------:R-:W-:-:S13]  /*0c30*/  ISETP.GE.AND P0, PT, R7, 0x1, PT ;  /* 0x000000010700780c */ /* 0x000fda0003f06270 */
[----:B------:R-:W-:Y:S05]  /*0c40*/  @P0 BRA `(.L_x_17) ;  /* 0x0000000000740947 */ /* 0x000fea0003800000 */
[----:B------:R-:W-:Y:S02]  /*0c50*/  ISETP.GE.AND P0, PT, R7, -0x18, PT ;  /* 0xffffffe80700780c */ /* 0x000fe40003f06270 */
[----:B------:R-:W-:-:S11]  /*0c60*/  LOP3.LUT R0, R0, 0x80000000, RZ, 0xc0, !PT ;  /* 0x8000000000007812 */ /* 0x000fd600078ec0ff */
[----:B------:R-:W-:Y:S05]  /*0c70*/  @!P0 BRA `(.L_x_17) ;  /* 0x0000000000688947 */ /* 0x000fea0003800000 */
[CCC-:B------:R-:W-:Y:S01]  /*0c80*/  FFMA.RZ R3, R10.reuse, R8.reuse, R13.reuse ;  /* 0x000000080a037223 */ /* 0x1c0fe2000000c00d */
[CCC-:B------:R-:W-:Y:S01]  /*0c90*/  FFMA.RM R6, R10.reuse, R8.reuse, R13.reuse ;  /* 0x000000080a067223 */ /* 0x1c0fe2000000400d */
[C---:B------:R-:W-:Y:S02]  /*0ca0*/  ISETP.NE.AND P2, PT, R7.reuse, RZ, PT ;  /* 0x000000ff0700720c */ /* 0x040fe40003f45270 */
[----:B------:R-:W-:Y:S02]  /*0cb0*/  ISETP.NE.AND P1, PT, R7, RZ, PT ;  /* 0x000000ff0700720c */ /* 0x000fe40003f25270 */
[----:B------:R-:W-:Y:S01]  /*0cc0*/  LOP3.LUT R5, R3, 0x7fffff, RZ, 0xc0, !PT ;  /* 0x007fffff03057812 */ /* 0x000fe200078ec0ff */
[----:B------:R-:W-:Y:S01]  /*0cd0*/  FFMA.RP R3, R10, R8, R13 ;  /* 0x000000080a037223 */ /* 0x000fe2000000800d */
[----:B------:R-:W-:Y:S02]  /*0ce0*/  IADD3 R8, PT, PT, R7, 0x20, RZ ;  /* 0x0000002007087810 */ /* 0x000fe40007ffe0ff */
[----:B------:R-:W-:-:S02]  /*0cf0*/  LOP3.LUT R5, R5, 0x800000, RZ, 0xfc, !PT ;  /* 0x0080000005057812 */ /* 0x000fc400078efcff */
[----:B------:R-:W-:Y:S02]  /*0d00*/  IADD3 R7, PT, PT, -R7, RZ, RZ ;  /* 0x000000ff07077210 */ /* 0x000fe40007ffe1ff */
[----:B------:R-:W-:Y:S02]  /*0d10*/  SHF.L.U32 R8, R5, R8, RZ ;  /* 0x0000000805087219 */ /* 0x000fe400000006ff */
[----:B------:R-:W-:Y:S02]  /*0d20*/  FSETP.NEU.FTZ.AND P0, PT, R3, R6, PT ;  /* 0x000000060300720b */ /* 0x000fe40003f1d000 */
[----:B------:R-:W-:Y:S02]  /*0d30*/  SEL R6, R7, RZ, P2 ;  /* 0x000000ff07067207 */ /* 0x000fe40001000000 */
[----:B------:R-:W-:Y:S02]  /*0d40*/  ISETP.NE.AND P1, PT, R8, RZ, P1 ;  /* 0x000000ff0800720c */ /* 0x000fe40000f25270 */
[----:B------:R-:W-:-:S02]  /*0d50*/  SHF.R.U32.HI R6, RZ, R6, R5 ;  /* 0x00000006ff067219 */ /* 0x000fc40000011605 */
[----:B------:R-:W-:Y:S02]  /*0d60*/  PLOP3.LUT P0, PT, P0, P1, PT, 0xf8, 0x8f ;  /* 0x00000000008f781c */ /* 0x000fe40000703f70 */
[----:B------:R-:W-:Y:S02]  /*0d70*/  SHF.R.U32.HI R8, RZ, 0x1, R6 ;  /* 0x00000001ff087819 */ /* 0x000fe40000011606 */
[----:B------:R-:W-:-:S04]  /*0d80*/  SEL R3, RZ, 0x1, !P0 ;  /* 0x00000001ff037807 */ /* 0x000fc80004000000 */
[----:B------:R-:W-:-:S04]  /*0d90*/  LOP3.LUT R3, R3, 0x1, R8, 0xf8, !PT ;  /* 0x0000000103037812 */ /* 0x000fc800078ef808 */
[----:B------:R-:W-:-:S05]  /*0da0*/  LOP3.LUT R3, R3, R6, RZ, 0xc0, !PT ;  /* 0x0000000603037212 */ /* 0x000fca00078ec0ff */
[----:B------:R-:W-:-:S05]  /*0db0*/  IMAD.IADD R3, R8, 0x1, R3 ;  /* 0x0000000108037824 */ /* 0x000fca00078e0203 */
[----:B------:R-:W-:Y:S01]  /*0dc0*/  LOP3.LUT R0, R3, R0, RZ, 0xfc, !PT ;  /* 0x0000000003007212 */ /* 0x000fe200078efcff */
[----:B------:R-:W-:Y:S06]  /*0dd0*/  BRA `(.L_x_17) ;  /* 0x0000000000107947 */ /* 0x000fec0003800000 */
.L_x_16:
[----:B------:R-:W-:-:S04]  /*0de0*/  LOP3.LUT R0, R0, 0x80000000, RZ, 0xc0, !PT ;  /* 0x8000000000007812 */ /* 0x000fc800078ec0ff */
[----:B------:R-:W-:Y:S01]  /*0df0*/  LOP3.LUT R0, R0, 0x7f800000, RZ, 0xfc, !PT ;  /* 0x7f80000000007812 */ /* 0x000fe200078efcff */
[----:B------:R-:W-:Y:S06]  /*0e00*/  BRA `(.L_x_17) ;  /* 0x0000000000047947 */ /* 0x000fec0003800000 */
.L_x_15:
[----:B------:R-:W-:-:S07]  /*0e10*/  LEA R0, R6, R0, 0x17 ;  /* 0x0000000006007211 */ /* 0x000fce00078eb8ff */
.L_x_17:
[----:B------:R-:W-:Y:S05]  /*0e20*/  BSYNC.RECONVERGENT B2 ;  /* 0x0000000000027941 */ /* 0x000fea0003800200 */
.L_x_14:
[----:B------:R-:W-:Y:S05]  /*0e30*/  BRA `(.L_x_18) ;  /* 0x0000000000207947 */ /* 0x000fea0003800000 */
.L_x_13:
[----:B------:R-:W-:-:S04]  /*0e40*/  LOP3.LUT R0, R6, 0x80000000, R3, 0x48, !PT ;  /* 0x8000000006007812 */ /* 0x000fc800078e4803 */
[----:B------:R-:W-:Y:S01]  /*0e50*/  LOP3.LUT R0, R0, 0x7f800000, RZ, 0xfc, !PT ;  /* 0x7f80000000007812 */ /* 0x000fe200078efcff */
[----:B------:R-:W-:Y:S06]  /*0e60*/  BRA `(.L_x_18) ;  /* 0x0000000000147947 */ /* 0x000fec0003800000 */
.L_x_12:
[----:B------:R-:W-:Y:S01]  /*0e70*/  LOP3.LUT R0, R6, 0x80000000, R3, 0x48, !PT ;  /* 0x8000000006007812 */ /* 0x000fe200078e4803 */
[----:B------:R-:W-:Y:S06]  /*0e80*/  BRA `(.L_x_18) ;  /* 0x00000000000c7947 */ /* 0x000fec0003800000 */
.L_x_11:
[----:B------:R-:W0:Y:S01]  /*0e90*/  MUFU.RSQ R0, -QNAN ;  /* 0xffc0000000007908 */ /* 0x000e220000001400 */
[----:B------:R-:W-:Y:S05]  /*0ea0*/  BRA `(.L_x_18) ;  /* 0x0000000000047947 */ /* 0x000fea0003800000 */
.L_x_10:
[----:B------:R-:W-:-:S07]  /*0eb0*/  FADD.FTZ R0, R3, R0 ;  /* 0x0000000003007221 */ /* 0x000fce0000010000 */
.L_x_18:
[----:B------:R-:W-:Y:S05]  /*0ec0*/  BSYNC.RECONVERGENT B1 ;  /* 0x0000000000017941 */ /* 0x000fea0003800200 */
.L_x_8:
[----:B------:R-:W-:-:S04]  /*0ed0*/  HFMA2 R5, -RZ, RZ, 0, 0 ;  /* 0x00000000ff057431 */ /* 0x000fc800000001ff */
[----:B0-----:R-:W-:Y:S05]  /*0ee0*/  RET.REL.NODEC R4 `(_Z13calculateCPmlPfS_i) ;  /* 0xfffffff004447950 */ /* 0x001fea0003c3ffff */
.L_x_19:
[----:B------:R-:W-:-:S00]  /*0ef0*/  BRA `(.L_x_19) ;  /* 0xfffffffc00fc7947 */ /* 0x000fc0000383ffff */
[----:B------:R-:W-:-:S00]  /*0f00*/  NOP ;  /* 0x0000000000007918 */ /* 0x000fc00000000000 */
[----:B------:R-:W-:-:S00]  /*0f10*/  NOP ;  /* 0x0000000000007918 */ /* 0x000fc00000000000 */
[----:B------:R-:W-:-:S00]  /*0f20*/  NOP ;  /* 0x0000000000007918 */ /* 0x000fc00000000000 */
[----:B------:R-:W-:-:S00]  /*0f30*/  NOP ;  /* 0x0000000000007918 */ /* 0x000fc00000000000 */
[----:B------:R-:W-:-:S00]  /*0f40*/  NOP ;  /* 0x0000000000007918 */ /* 0x000fc00000000000 */
[----:B------:R-:W-:-:S00]  /*0f50*/  NOP ;  /* 0x0000000000007918 */ /* 0x000fc00000000000 */
[----:B------:R-:W-:-:S00]  /*0f60*/  NOP ;  /* 0x0000000000007918 */ /* 0x000fc00000000000 */
[----:B------:R-:W-:-:S00]  /*0f70*/  NOP ;  /* 0x0000000000007918 */ /* 0x000fc00000000000 */
.L_x_93:


//--------------------- .text._Z16calculateNMatrixPfS_S_i --------------------------
	.section	.text._Z16calculateNMatrixPfS_S_i,"ax",@progbits
	.align	128
.text._Z16calculateNMatrixPfS_S_i:
        .type           _Z16calculateNMatrixPfS_S_i,@function
        .size           _Z16calculateNMatrixPfS_S_i,(.L_x_95 - _Z16calculateNMatrixPfS_S_i)
        .other          _Z16calculateNMatrixPfS_S_i,@"STO_CUDA_ENTRY STV_DEFAULT"
_Z16calculateNMatrixPfS_S_i:
[----:B------:R-:W-:Y:S01]  /*0000*/  LDC R1, c[0x0][0x37c] ;  /* 0x0000df00ff017b82 */ /* 0x000fe20000000800 */
[----:B------:R-:W0:Y:S07]  /*0010*/  S2R R0, SR_TID.X ;  /* 0x0000000000007919 */ /* 0x000e2e0000002100 */
[----:B------:R-:W0:Y:S01]  /*0020*/  S2UR UR4, SR_CTAID.X ;  /* 0x00000000000479c3 */ /* 0x000e220000002500 */
[----:B------:R-:W1:Y:S01]  /*0030*/  LDCU UR6, c[0x0][0x398] ;  /* 0x00007300ff0677ac */ /* 0x000e620008000800 */
[----:B------:R-:W2:Y:S06]  /*0040*/  S2R R3, SR_TID.Y ;  /* 0x0000000000037919 */ /* 0x000eac0000002200 */
[----:B------:R-:W0:Y:S08]  /*0050*/  LDC R7, c[0x0][0x360] ;  /* 0x0000d800ff077b82 */ /* 0x000e300000000800 */
[----:B------:R-:W2:Y:S08]  /*0060*/  S2UR UR5, SR_CTAID.Y ;  /* 0x00000000000579c3 */ /* 0x000eb00000002600 */
[----:B------:R-:W2:Y:S01]  /*0070*/  LDC R2, c[0x0][0x364] ;  /* 0x0000d900ff027b82 */ /* 0x000ea20000000800 */
[----:B0-----:R-:W-:-:S02]  /*0080*/  IMAD R7, R7, UR4, R0 ;  /* 0x0000000407077c24 */ /* 0x001fc4000f8e0200 */
[----:B--2---:R-:W-:-:S05]  /*0090*/  IMAD R0, R2, UR5, R3 ;  /* 0x0000000502007c24 */ /* 0x004fca000f8e0203 */
[----:B------:R-:W-:-:S04]  /*00a0*/  VIMNMX R2, PT, PT, R7, R0, !PT ;  /* 0x0000000007027248 */ /* 0x000fc80007fe0100 */
[----:B-1----:R-:W-:-:S13]  /*00b0*/  ISETP.GE.AND P0, PT, R2, UR6, PT ;  /* 0x0000000602007c0c */ /* 0x002fda000bf06270 */
[----:B------:R-:W-:Y:S05]  /*00c0*/  @P0 EXIT ;  /* 0x000000000000094d */ /* 0x000fea0003800000 */
[----:B------:R-:W0:Y:S01]  /*00d0*/  LDC.64 R2, c[0x0][0x388] ;  /* 0x0000e200ff027b82 */ /* 0x000e220000000a00 */
[----:B------:R-:W1:Y:S01]  /*00e0*/  LDCU.64 UR4, c[0x0][0x358] ;  /* 0x00006b00ff0477ac */ /* 0x000e620008000a00 */
[----:B0-----:R-:W-:-:S06]  /*00f0*/  IMAD.WIDE R2, R7, 0x4, R2 ;  /* 0x0000000407027825 */ /* 0x001fcc00078e0202 */
[----:B-1----:R-:W2:Y:S02]  /*0100*/  LDG.E R3, desc[UR4][R2.64] ;  /* 0x0000000402037981 */ /* 0x002ea4000c1e1900 */
[----:B--2---:R-:W-:-:S13]  /*0110*/  FSETP.NEU.AND P0, PT, R3, RZ, PT ;  /* 0x000000ff0300720b */ /* 0x004fda0003f0d000 */
[----:B------:R-:W0:Y:S01]  /*0120*/  @!P0 LDC.64 R4, c[0x0][0x390] ;  /* 0x0000e400ff048b82 */ /* 0x000e220000000a00 */
[----:B------:R-:W-:-:S04]  /*0130*/  @!P0 IMAD R9, R0, UR6, R7 ;  /* 0x0000000600098c24 */ /* 0x000fc8000f8e0207 */
[----:B0-----:R-:W-:-:S05]  /*0140*/  @!P0 IMAD.WIDE R4, R9, 0x4, R4 ;  /* 0x0000000409048825 */ /* 0x001fca00078e0204 */
[----:B------:R0:W-:Y:S01]  /*0150*/  @!P0 STG.E desc[UR4][R4.64], RZ ;  /* 0x000000ff04008986 */ /* 0x0001e2000c101904 */
[----:B------:R-:W-:Y:S05]  /*0160*/  @!P0 EXIT ;  /* 0x000000000000894d */ /* 0x000fea0003800000 */
[----:B0-----:R-:W0:Y:S01]  /*0170*/  LDC.64 R4, c[0x0][0x380] ;  /* 0x0000e000ff047b82 */ /* 0x001e220000000a00 */
[----:B------:R-:W-:-:S04]  /*0180*/  IMAD R2, R0, UR6, R7 ;  /* 0x0000000600027c24 */ /* 0x000fc8000f8e0207 */
[----:B0-----:R-:W-:-:S05]  /*0190*/  IMAD.WIDE R4, R2, 0x4, R4 ;  /* 0x0000000402047825 */ /* 0x001fca00078e0204 */
[----:B------:R-:W2:Y:S01]  /*01a0*/  LDG.E R0, desc[UR4][R4.64] ;  /* 0x0000000404007981 */ /* 0x000ea2000c1e1900 */
[----:B------:R-:W0:Y:S01]  /*01b0*/  MUFU.RCP R6, R3 ;  /* 0x0000000300067308 */ /* 0x000e220000001000 */
[----:B------:R-:W-:Y:S01]  /*01c0*/  BSSY.RECONVERGENT B0, `(.L_x_20) ;  /* 0x000000b000007945 */ /* 0x000fe20003800200 */
[----:B0-----:R-:W-:-:S04]  /*01d0*/  FFMA R7, -R3, R6, 1 ;  /* 0x3f80000003077423 */ /* 0x001fc80000000106 */
[----:B------:R-:W-:Y:S02]  /*01e0*/  FFMA R7, R6, R7, R6 ;  /* 0x0000000706077223 */ /* 0x000fe40000000006 */
[----:B--2---:R-:W0:Y:S02]  /*01f0*/  FCHK P0, R0, R3 ;  /* 0x0000000300007302 */ /* 0x004e240000000000 */
[----:B------:R-:W-:-:S04]  /*0200*/  FFMA R6, R0, R7, RZ ;  /* 0x0000000700067223 */ /* 0x000fc800000000ff */
[----:B------:R-:W-:-:S04]  /*0210*/  FFMA R8, -R3, R6, R0 ;  /* 0x0000000603087223 */ /* 0x000fc80000000100 */
[----:B------:R-:W-:Y:S01]  /*0220*/  FFMA R7, R7, R8, R6 ;  /* 0x0000000807077223 */ /* 0x000fe20000000006 */
[----:B0-----:R-:W-:Y:S06]  /*0230*/  @!P0 BRA `(.L_x_21) ;  /* 0x00000000000c8947 */ /* 0x001fec0003800000 */
[----:B------:R-:W-:-:S07]  /*0240*/  MOV R4, 0x260 ;  /* 0x0000026000047802 */ /* 0x000fce0000000f00 */
[----:B------:R-:W-:Y:S05]  /*0250*/  CALL.REL.NOINC `($__internal_1_$__cuda_sm3x_div_rn_noftz_f32_slowpath) ;  /* 0x0000000000187944 */ /* 0x000fea0003c00000 */
[----:B------:R-:W-:-:S07]  /*0260*/  IMAD.MOV.U32 R7, RZ, RZ, R0 ;  /* 0x000000ffff077224 */ /* 0x000fce00078e0000 */
.L_x_21:
[----:B------:R-:W-:Y:S05]  /*0270*/  BSYNC.RECONVERGENT B0 ;  /* 0x0000000000007941 */ /* 0x000fea0003800200 */
.L_x_20:
[----:B------:R-:W0:Y:S02]  /*0280*/  LDC.64 R4, c[0x0][0x390] ;  /* 0x0000e400ff047b82 */ /* 0x000e240000000a00 */
[----:B0-----:R-:W-:-:S05]  /*0290*/  IMAD.WIDE R4, R2, 0x4, R4 ;  /* 0x0000000402047825 */ /* 0x001fca00078e0204 */
[----:B------:R-:W-:Y:S01]  /*02a0*/  STG.E desc[UR4][R4.64], R7 ;  /* 0x0000000704007986 */ /* 0x000fe2000c101904 */
[----:B------:R-:W-:Y:S05]  /*02b0*/  EXIT ;  /* 0x000000000000794d */ /* 0x000fea0003800000 */
        .weak           $__internal_1_$__cuda_sm3x_div_rn_noftz_f32_slowpath
        .type           $__internal_1_$__cuda_sm3x_div_rn_noftz_f32_slowpath,@function
        .size           $__internal_1_$__cuda_sm3x_div_rn_noftz_f32_slowpath,(.L_x_95 - $__internal_1_$__cuda_sm3x_div_rn_noftz_f32_slowpath)
$__internal_1_$__cuda_sm3x_div_rn_noftz_f32_slowpath:
[--C-:B------:R-:W-:Y:S01]  /*02c0*/  SHF.R.U32.HI R6, RZ, 0x17, R3.reuse ;  /* 0x00000017ff067819 */ /* 0x100fe20000011603 */
[----:B------:R-:W-:Y:S01]  /*02d0*/  BSSY.RECONVERGENT B1, `(.L_x_22) ;  /* 0x0000064000017945 */ /* 0x000fe20003800200 */
[--C-:B------:R-:W-:Y:S01]  /*02e0*/  SHF.R.U32.HI R5, RZ, 0x17, R0.reuse ;  /* 0x00000017ff057819 */ /* 0x100fe20000011600 */
[----:B------:R-:W-:Y:S01]  /*02f0*/  IMAD.MOV.U32 R7, RZ, RZ, R0 ;  /* 0x000000ffff077224 */ /* 0x000fe200078e0000 */
[----:B------:R-:W-:Y:S01]  /*0300*/  LOP3.LUT R6, R6, 0xff, RZ, 0xc0, !PT ;  /* 0x000000ff06067812 */ /* 0x000fe200078ec0ff */
[----:B------:R-:W-:Y:S01]  /*0310*/  IMAD.MOV.U32 R8, RZ, RZ, R3 ;  /* 0x000000ffff087224 */ /* 0x000fe200078e0003 */
[----:B------:R-:W-:-:S03]  /*0320*/  LOP3.LUT R5, R5, 0xff, RZ, 0xc0, !PT ;  /* 0x000000ff05057812 */ /* 0x000fc600078ec0ff */
[----:B------:R-:W-:Y:S02]  /*0330*/  VIADD R11, R6, 0xffffffff ;  /* 0xffffffff060b7836 */ /* 0x000fe40000000000 */
[----:B------:R-:W-:-:S03]  /*0340*/  VIADD R10, R5, 0xffffffff ;  /* 0xffffffff050a7836 */ /* 0x000fc60000000000 */
[----:B------:R-:W-:-:S04]  /*0350*/  ISETP.GT.U32.AND P0, PT, R11, 0xfd, PT ;  /* 0x000000fd0b00780c */ /* 0x000fc80003f04070 */
[----:B------:R-:W-:-:S13]  /*0360*/  ISETP.GT.U32.OR P0, PT, R10, 0xfd, P0 ;  /* 0x000000fd0a00780c */ /* 0x000fda0000704470 */
[----:B------:R-:W-:Y:S01]  /*0370*/  @!P0 IMAD.MOV.U32 R9, RZ, RZ, RZ ;  /* 0x000000ffff098224 */ /* 0x000fe200078e00ff */
[----:B------:R-:W-:Y:S06]  /*0380*/  @!P0 BRA `(.L_x_23) ;  /* 0x00000000005c8947 */ /* 0x000fec0003800000 */
[----:B------:R-:W-:Y:S02]  /*0390*/  FSETP.GTU.FTZ.AND P0, PT, |R0|, +INF , PT ;  /* 0x7f8000000000780b */ /* 0x000fe40003f1c200 */
        /* <DEDUP_REMOVED lines=17> */
[----:B------:R-:W-:Y:S02]  /*04b0*/  @P0 IMAD.MOV.U32 R9, RZ, RZ, RZ ;  /* 0x000000ffff090224 */ /* 0x000fe400078e00ff */
[----:B------:R-:W-:Y:S01]  /*04c0*/  @!P0 FFMA R7, R0, 1.84467440737095516160e+19, RZ ;  /* 0x5f80000000078823 */ /* 0x000fe200000000ff */
[----:B------:R-:W-:Y:S02]  /*04d0*/  @!P0 IMAD.MOV.U32 R9, RZ, RZ, -0x40 ;  /* 0xffffffc0ff098424 */ /* 0x000fe400078e00ff */
[----:B------:R-:W-:Y:S02]  /*04e0*/  @!P1 FFMA R8, R3, 1.84467440737095516160e+19, RZ ;  /* 0x5f80000003089823 */ /* 0x000fe400000000ff */
[----:B------:R-:W-:-:S07]  /*04f0*/  @!P1 VIADD R9, R9, 0x40 ;  /* 0x0000004009099836 */ /* 0x000fce0000000000 */
.L_x_23:
[----:B------:R-:W-:Y:S01]  /*0500*/  LEA R3, R6, 0xc0800000, 0x17 ;  /* 0xc080000006037811 */ /* 0x000fe200078eb8ff */
[----:B------:R-:W-:Y:S01]  /*0510*/  VIADD R5, R5, 0xffffff81 ;  /* 0xffffff8105057836 */ /* 0x000fe20000000000 */
[----:B------:R-:W-:Y:S03]  /*0520*/  BSSY.RECONVERGENT B2, `(.L_x_28) ;  /* 0x0000035000027945 */ /* 0x000fe60003800200 */
[----:B------:R-:W-:Y:S01]  /*0530*/  IMAD.IADD R3, R8, 0x1, -R3 ;  /* 0x0000000108037824 */ /* 0x000fe200078e0a03 */
[C---:B------:R-:W-:Y:S01]  /*0540*/  IADD3 R6, PT, PT, R5.reuse, 0x7f, -R6 ;  /* 0x0000007f05067810 */ /* 0x040fe20007ffe806 */
[----:B------:R-:W-:Y:S02]  /*0550*/  IMAD R0, R5, -0x800000, R7 ;  /* 0xff80000005007824 */ /* 0x000fe400078e0207 */
[----:B------:R-:W0:Y:S01]  /*0560*/  MUFU.RCP R8, R3 ;  /* 0x0000000300087308 */ /* 0x000e220000001000 */
[----:B------:R-:W-:Y:S01]  /*0570*/  FADD.FTZ R11, -R3, -RZ ;  /* 0x800000ff030b7221 */ /* 0x000fe20000010100 */
[----:B------:R-:W-:-:S03]  /*0580*/  IMAD.IADD R6, R6, 0x1, R9 ;  /* 0x0000000106067824 */ /* 0x000fc600078e0209 */
        /* <DEDUP_REMOVED lines=8> */
[----:B------:R-:W-:-:S05]  /*0610*/  LOP3.LUT R3, R3, 0xff, RZ, 0xc0, !PT ;  /* 0x000000ff03037812 */ /* 0x000fca00078ec0ff */
[----:B------:R-:W-:-:S04]  /*0620*/  IMAD.IADD R9, R3, 0x1, R6 ;  /* 0x0000000103097824 */ /* 0x000fc800078e0206 */
        /* <DEDUP_REMOVED lines=16> */
[----:B------:R-:W-:Y:S02]  /*0730*/  VIADD R8, R9, 0x20 ;  /* 0x0000002009087836 */ /* 0x000fe40000000000 */
[----:B------:R-:W-:Y:S01]  /*0740*/  LOP3.LUT R5, R5, 0x800000, RZ, 0xfc, !PT ;  /* 0x0080000005057812 */ /* 0x000fe200078efcff */
[----:B------:R-:W-:Y:S01]  /*0750*/  IMAD.MOV R7, RZ, RZ, -R9 ;  /* 0x000000ffff077224 */ /* 0x000fe200078e0a09 */
[----:B------:R-:W-:-:S02]  /*0760*/  FSETP.NEU.FTZ.AND P0, PT, R3, R6, PT ;  /* 0x000000060300720b */ /* 0x000fc40003f1d000 */
[----:B------:R-:W-:Y:S02]  /*0770*/  SHF.L.U32 R8, R5, R8, RZ ;  /* 0x0000000805087219 */ /* 0x000fe400000006ff */
[----:B------:R-:W-:Y:S02]  /*0780*/  SEL R6, R7, RZ, P2 ;  /* 0x000000ff07067207 */ /* 0x000fe40001000000 */
[----:B------:R-:W-:Y:S02]  /*0790*/  ISETP.NE.AND P1, PT, R8, RZ, P1 ;  /* 0x000000ff0800720c */ /* 0x000fe40000f25270 */
[----:B------:R-:W-:Y:S02]  /*07a0*/  SHF.R.U32.HI R6, RZ, R6, R5 ;  /* 0x00000006ff067219 */ /* 0x000fe40000011605 */
[----:B------:R-:W-:Y:S02]  /*07b0*/  PLOP3.LUT P0, PT, P0, P1, PT, 0xf8, 0x8f ;  /* 0x00000000008f781c */ /* 0x000fe40000703f70 */
[----:B------:R-:W-:-:S02]  /*07c0*/  SHF.R.U32.HI R8, RZ, 0x1, R6 ;  /* 0x00000001ff087819 */ /* 0x000fc40000011606 */
[----:B------:R-:W-:-:S04]  /*07d0*/  SEL R3, RZ, 0x1, !P0 ;  /* 0x00000001ff037807 */ /* 0x000fc80004000000 */
[----:B------:R-:W-:-:S04]  /*07e0*/  LOP3.LUT R3, R3, 0x1, R8, 0xf8, !PT ;  /* 0x0000000103037812 */ /* 0x000fc800078ef808 */
[----:B------:R-:W-:-:S05]  /*07f0*/  LOP3.LUT R3, R3, R6, RZ, 0xc0, !PT ;  /* 0x0000000603037212 */ /* 0x000fca00078ec0ff */
[----:B------:R-:W-:-:S05]  /*0800*/  IMAD.IADD R3, R8, 0x1, R3 ;  /* 0x0000000108037824 */ /* 0x000fca00078e0203 */
[----:B------:R-:W-:Y:S01]  /*0810*/  LOP3.LUT R0, R3, R0, RZ, 0xfc, !PT ;  /* 0x0000000003007212 */ /* 0x000fe200078efcff */
[----:B------:R-:W-:Y:S06]  /*0820*/  BRA `(.L_x_31) ;  /* 0x0000000000107947 */ /* 0x000fec0003800000 */
.L_x_30:
[----:B------:R-:W-:-:S04]  /*0830*/  LOP3.LUT R0, R0, 0x80000000, RZ, 0xc0, !PT ;  /* 0x8000000000007812 */ /* 0x000fc800078ec0ff */
[----:B------:R-:W-:Y:S01]  /*0840*/  LOP3.LUT R0, R0, 0x7f800000, RZ, 0xfc, !PT ;  /* 0x7f80000000007812 */ /* 0x000fe200078efcff */
[----:B------:R-:W-:Y:S06]  /*0850*/  BRA `(.L_x_31) ;  /* 0x0000000000047947 */ /* 0x000fec0003800000 */
.L_x_29:
[----:B------:R-:W-:-:S07]  /*0860*/  IMAD R0, R6, 0x800000, R0 ;  /* 0x0080000006007824 */ /* 0x000fce00078e0200 */
.L_x_31:
[----:B------:R-:W-:Y:S05]  /*0870*/  BSYNC.RECONVERGENT B2 ;  /* 0x0000000000027941 */ /* 0x000fea0003800200 */
.L_x_28:
[----:B------:R-:W-:Y:S05]  /*0880*/  BRA `(.L_x_32) ;  /* 0x0000000000207947 */ /* 0x000fea0003800000 */
.L_x_27:
[----:B------:R-:W-:-:S04]  /*0890*/  LOP3.LUT R0, R8, 0x80000000, R7, 0x48, !PT ;  /* 0x8000000008007812 */ /* 0x000fc800078e4807 */
[----:B------:R-:W-:Y:S01]  /*08a0*/  LOP3.LUT R0, R0, 0x7f800000, RZ, 0xfc, !PT ;  /* 0x7f80000000007812 */ /* 0x000fe200078efcff */
[----:B------:R-:W-:Y:S06]  /*08b0*/  BRA `(.L_x_32) ;  /* 0x0000000000147947 */ /* 0x000fec0003800000 */
.L_x_26:
[----:B------:R-:W-:Y:S01]  /*08c0*/  LOP3.LUT R0, R8, 0x80000000, R7, 0x48, !PT ;  /* 0x8000000008007812 */ /* 0x000fe200078e4807 */
[----:B------:R-:W-:Y:S06]  /*08d0*/  BRA `(.L_x_32) ;  /* 0x00000000000c7947 */ /* 0x000fec0003800000 */
.L_x_25:
[----:B------:R-:W0:Y:S01]  /*08e0*/  MUFU.RSQ R0, -QNAN ;  /* 0xffc0000000007908 */ /* 0x000e220000001400 */
[----:B------:R-:W-:Y:S05]  /*08f0*/  BRA `(.L_x_32) ;  /* 0x0000000000047947 */ /* 0x000fea0003800000 */
.L_x_24:
[----:B------:R-:W-:-:S07]  /*0900*/  FADD.FTZ R0, R0, R3 ;  /* 0x0000000300007221 */ /* 0x000fce0000010000 */
.L_x_32:
[----:B------:R-:W-:Y:S05]  /*0910*/  BSYNC.RECONVERGENT B1 ;  /* 0x0000000000017941 */ /* 0x000fea0003800200 */
.L_x_22:
[----:B------:R-:W-:-:S04]  /*0920*/  IMAD.MOV.U32 R5, RZ, RZ, 0x0 ;  /* 0x00000000ff057424 */ /* 0x000fc800078e00ff */
[----:B0-----:R-:W-:Y:S05]  /*0930*/  RET.REL.NODEC R4 `(_Z16calculateNMatrixPfS_S_i) ;  /* 0xfffffff404b07950 */ /* 0x001fea0003c3ffff */
.L_x_33:
        /* <DEDUP_REMOVED lines=12> */
.L_x_95:


//--------------------- .text._Z17calculateSUM_LinePfS_i --------------------------
	.section	.text._Z17calculateSUM_LinePfS_i,"ax",@progbits
	.align	128
.text._Z17calculateSUM_LinePfS_i:
        .type           _Z17calculateSUM_LinePfS_i,@function
        .size           _Z17calculateSUM_LinePfS_i,(.L_x_97 - _Z17calculateSUM_LinePfS_i)
        .other          _Z17calculateSUM_LinePfS_i,@"STO_CUDA_ENTRY STV_DEFAULT"
_Z17calculateSUM_LinePfS_i:
[----:B------:R-:W-:Y:S01]  /*0000*/  LDC R1, c[0x0][0x37c] ;  /* 0x0000df00ff017b82 */ /* 0x000fe20000000800 */
[----:B------:R-:W0:Y:S07]  /*0010*/  S2R R2, SR_TID.X ;  /* 0x0000000000027919 */ /* 0x000e2e0000002100 */
[----:B------:R-:W0:Y:S08]  /*0020*/  S2UR UR4, SR_CTAID.X ;  /* 0x00000000000479c3 */ /* 0x000e300000002500 */
[----:B------:R-:W0:Y:S08]  /*0030*/  LDC R3, c[0x0][0x360] ;  /* 0x0000d800ff037b82 */ /* 0x000e300000000800 */
[----:B------:R-:W1:Y:S01]  /*0040*/  LDC R0, c[0x0][0x390] ;  /* 0x0000e400ff007b82 */ /* 0x000e620000000800 */
[----:B0-----:R-:W-:-:S05]  /*0050*/  IMAD R3, R3, UR4, R2 ;  /* 0x0000000403037c24 */ /* 0x001fca000f8e0202 */
[----:B-1----:R-:W-:-:S13]  /*0060*/  ISETP.GE.AND P0, PT, R3, R0, PT ;  /* 0x000000000300720c */ /* 0x002fda0003f06270 */
[----:B------:R-:W-:Y:S05]  /*0070*/  @P0 EXIT ;  /* 0x000000000000094d */ /* 0x000fea0003800000 */
[----:B------:R-:W-:Y:S01]  /*0080*/  ISETP.GE.AND P0, PT, R0, 0x1, PT ;  /* 0x000000010000780c */ /* 0x000fe20003f06270 */
[----:B------:R-:W0:Y:S01]  /*0090*/  LDCU.64 UR4, c[0x0][0x358] ;  /* 0x00006b00ff0477ac */ /* 0x000e220008000a00 */
[----:B------:R-:W-:-:S11]  /*00a0*/  HFMA2 R7, -RZ, RZ, 0, 0 ;  /* 0x00000000ff077431 */ /* 0x000fd600000001ff */
[----:B------:R-:W-:Y:S05]  /*00b0*/  @!P0 BRA `(.L_x_34) ;  /* 0x0000000400fc8947 */ /* 0x000fea0003800000 */
[C---:B------:R-:W-:Y:S02]  /*00c0*/  IADD3 R2, PT, PT, R0.reuse, -0x1, RZ ;  /* 0xffffffff00027810 */ /* 0x040fe40007ffe0ff */
[----:B------:R-:W-:Y:S02]  /*00d0*/  LOP3.LUT R4, R0, 0xf, RZ, 0xc0, !PT ;  /* 0x0000000f00047812 */ /* 0x000fe400078ec0ff */
[----:B------:R-:W-:Y:S02]  /*00e0*/  ISETP.GE.U32.AND P1, PT, R2, 0xf, PT ;  /* 0x0000000f0200780c */ /* 0x000fe40003f26070 */
[----:B------:R-:W-:Y:S02]  /*00f0*/  ISETP.NE.AND P0, PT, R4, RZ, PT ;  /* 0x000000ff0400720c */ /* 0x000fe40003f05270 */
[----:B------:R-:W-:Y:S02]  /*0100*/  MOV R7, RZ ;  /* 0x000000ff00077202 */ /* 0x000fe40000000f00 */
[----:B------:R-:W-:-:S07]  /*0110*/  MOV R5, RZ ;  /* 0x000000ff00057202 */ /* 0x000fce0000000f00 */
[----:B------:R-:W-:Y:S05]  /*0120*/  @!P1 BRA `(.L_x_35) ;  /* 0x0000000000e49947 */ /* 0x000fea0003800000 */
[----:B------:R-:W-:Y:S02]  /*0130*/  LOP3.LUT R5, R0, 0x7ffffff0, RZ, 0xc0, !PT ;  /* 0x7ffffff000057812 */ /* 0x000fe400078ec0ff */
[----:B------:R-:W-:Y:S02]  /*0140*/  MOV R7, RZ ;  /* 0x000000ff00077202 */ /* 0x000fe40000000f00 */
[----:B------:R-:W-:Y:S02]  /*0150*/  MOV R9, R3 ;  /* 0x0000000300097202 */ /* 0x000fe40000000f00 */
[----:B------:R-:W-:-:S07]  /*0160*/  IADD3 R6, PT, PT, -R5, RZ, RZ ;  /* 0x000000ff05067210 */ /* 0x000fce0007ffe1ff */
.L_x_36:
[----:B------:R-:W1:Y:S02]  /*0170*/  LDC.64 R12, c[0x0][0x380] ;  /* 0x0000e000ff0c7b82 */ /* 0x000e640000000a00 */
[----:B-1----:R-:W-:-:S05]  /*0180*/  IMAD.WIDE R12, R9, 0x4, R12 ;  /* 0x00000004090c7825 */ /* 0x002fca00078e020c */
[----:B0-----:R0:W2:Y:S01]  /*0190*/  LDG.E R2, desc[UR4][R12.64] ;  /* 0x000000040c027981 */ /* 0x0010a2000c1e1900 */
[----:B------:R-:W-:-:S04]  /*01a0*/  IMAD.WIDE.U32 R28, R0, 0x4, R12 ;  /* 0x00000004001c7825 */ /* 0x000fc800078e000c */
[C---:B------:R-:W-:Y:S02]  /*01b0*/  IMAD.WIDE.U32 R14, R0.reuse, 0x4, R28 ;  /* 0x00000004000e7825 */ /* 0x040fe400078e001c */
[----:B------:R-:W3:Y:S02]  /*01c0*/  LDG.E R28, desc[UR4][R28.64] ;  /* 0x000000041c1c7981 */ /* 0x000ee4000c1e1900 */
[C---:B------:R-:W-:Y:S02]  /*01d0*/  IMAD.WIDE.U32 R22, R0.reuse, 0x4, R14 ;  /* 0x0000000400167825 */ /* 0x040fe400078e000e */
[----:B------:R1:W4:Y:S04]  /*01e0*/  LDG.E R27, desc[UR4][R14.64] ;  /* 0x000000040e1b7981 */ /* 0x000328000c1e1900 */
[----:B------:R-:W5:Y:S01]  /*01f0*/  LDG.E R26, desc[UR4][R22.64] ;  /* 0x00000004161a7981 */ /* 0x000f62000c1e1900 */
[----:B------:R-:W-:-:S05]  /*0200*/  IMAD.WIDE.U32 R24, R0, 0x4, R22 ;  /* 0x0000000400187825 */ /* 0x000fca00078e0016 */
[----:B------:R-:W5:Y:S01]  /*0210*/  LDG.E R11, desc[UR4][R24.64] ;  /* 0x00000004180b7981 */ /* 0x000f62000c1e1900 */
[----:B------:R-:W-:-:S05]  /*0220*/  IMAD.WIDE.U32 R20, R0, 0x4, R24 ;  /* 0x0000000400147825 */ /* 0x000fca00078e0018 */
[----:B------:R-:W5:Y:S01]  /*0230*/  LDG.E R10, desc[UR4][R20.64] ;  /* 0x00000004140a7981 */ /* 0x000f62000c1e1900 */
[----:B0-----:R-:W-:-:S05]  /*0240*/  IMAD.WIDE.U32 R12, R0, 0x4, R20 ;  /* 0x00000004000c7825 */ /* 0x001fca00078e0014 */
[----:B------:R0:W5:Y:S01]  /*0250*/  LDG.E R8, desc[UR4][R12.64] ;  /* 0x000000040c087981 */ /* 0x000162000c1e1900 */
[----:B------:R-:W-:-:S04]  /*0260*/  IMAD.WIDE.U32 R18, R0, 0x4, R12 ;  /* 0x0000000400127825 */ /* 0x000fc800078e000c */
[C---:B------:R-:W-:Y:S02]  /*0270*/  IMAD.WIDE.U32 R16, R0.reuse, 0x4, R18 ;  /* 0x0000000400107825 */ /* 0x040fe400078e0012 */
[----:B------:R-:W5:Y:S02]  /*0280*/  LDG.E R18, desc[UR4][R18.64] ;  /* 0x0000000412127981 */ /* 0x000f64000c1e1900 */
[C---:B-1----:R-:W-:Y:S02]  /*0290*/  IMAD.WIDE.U32 R14, R0.reuse, 0x4, R16 ;  /* 0x00000004000e7825 */ /* 0x042fe400078e0010 */
[----:B------:R-:W5:Y:S02]  /*02a0*/  LDG.E R16, desc[UR4][R16.64] ;  /* 0x0000000410107981 */ /* 0x000f64000c1e1900 */
[C---:B0-----:R-:W-:Y:S02]  /*02b0*/  IMAD.WIDE.U32 R12, R0.reuse, 0x4, R14 ;  /* 0x00000004000c7825 */ /* 0x041fe400078e000e */
[----:B------:R-:W5:Y:S02]  /*02c0*/  LDG.E R29, desc[UR4][R14.64] ;  /* 0x000000040e1d7981 */ /* 0x000f64000c1e1900 */
[----:B------:R-:W-:-:S02]  /*02d0*/  IMAD.WIDE.U32 R20, R0, 0x4, R12 ;  /* 0x0000000400147825 */ /* 0x000fc400078e000c */
[----:B------:R0:W5:Y:S02]  /*02e0*/  LDG.E R17, desc[UR4][R12.64] ;  /* 0x000000040c117981 */ /* 0x000164000c1e1900 */
[C---:B------:R-:W-:Y:S02]  /*02f0*/  IMAD.WIDE.U32 R22, R0.reuse, 0x4, R20 ;  /* 0x0000000400167825 */ /* 0x040fe400078e0014 */
[----:B------:R-:W5:Y:S02]  /*0300*/  LDG.E R20, desc[UR4][R20.64] ;  /* 0x0000000414147981 */ /* 0x000f64000c1e1900 */
[C---:B------:R-:W-:Y:S02]  /*0310*/  IMAD.WIDE.U32 R24, R0.reuse, 0x4, R22 ;  /* 0x0000000400187825 */ /* 0x040fe400078e0016 */
[----:B------:R-:W5:Y:S02]  /*0320*/  LDG.E R22, desc[UR4][R22.64] ;  /* 0x0000000416167981 */ /* 0x000f64000c1e1900 */
[----:B0-----:R-:W-:-:S02]  /*0330*/  IMAD.WIDE.U32 R12, R0, 0x4, R24 ;  /* 0x00000004000c7825 */ /* 0x001fc400078e0018 */
[----:B------:R-:W5:Y:S02]  /*0340*/  LDG.E R24, desc[UR4][R24.64] ;  /* 0x0000000418187981 */ /* 0x000f64000c1e1900 */
[----:B------:R-:W-:Y:S02]  /*0350*/  IMAD.WIDE.U32 R14, R0, 0x4, R12 ;  /* 0x00000004000e7825 */ /* 0x000fe400078e000c */
[----:B------:R-:W5:Y:S04]  /*0360*/  LDG.E R19, desc[UR4][R12.64] ;  /* 0x000000040c137981 */ /* 0x000f68000c1e1900 */
[----:B------:R-:W5:Y:S01]  /*0370*/  LDG.E R14, desc[UR4][R14.64] ;  /* 0x000000040e0e7981 */ /* 0x000f62000c1e1900 */
[----:B------:R-:W-:-:S04]  /*0380*/  IADD3 R6, PT, PT, R6, 0x10, RZ ;  /* 0x0000001006067810 */ /* 0x000fc80007ffe0ff */
[----:B------:R-:W-:Y:S02]  /*0390*/  ISETP.NE.AND P1, PT, R6, RZ, PT ;  /* 0x000000ff0600720c */ /* 0x000fe40003f25270 */
[----:B------:R-:W-:Y:S01]  /*03a0*/  LEA R9, R0, R9, 0x4 ;  /* 0x0000000900097211 */ /* 0x000fe200078e20ff */
        /* <DEDUP_REMOVED lines=16> */
[----:B------:R-:W-:Y:S06]  /*04b0*/  @P1 BRA `(.L_x_36) ;  /* 0xfffffffc002c1947 */ /* 0x000fec000383ffff */
.L_x_35:
[----:B------:R-:W-:Y:S05]  /*04c0*/  @!P0 BRA `(.L_x_34) ;  /* 0x0000000000f88947 */ /* 0x000fea0003800000 */
[----:B------:R-:W-:Y:S02]  /*04d0*/  ISETP.GE.U32.AND P0, PT, R4, 0x8, PT ;  /* 0x000000080400780c */ /* 0x000fe40003f06070 */
[----:B------:R-:W-:-:S04]  /*04e0*/  LOP3.LUT R2, R0, 0x7, RZ, 0xc0, !PT ;  /* 0x0000000700027812 */ /* 0x000fc800078ec0ff */
[----:B------:R-:W-:-:S07]  /*04f0*/  ISETP.NE.AND P1, PT, R2, RZ, PT ;  /* 0x000000ff0200720c */ /* 0x000fce0003f25270 */
[----:B------:R-:W-:Y:S06]  /*0500*/  @!P0 BRA `(.L_x_37) ;  /* 0x00000000006c8947 */ /* 0x000fec0003800000 */
[----:B------:R-:W1:Y:S01]  /*0510*/  LDC.64 R8, c[0x0][0x380] ;  /* 0x0000e000ff087b82 */ /* 0x000e620000000a00 */
[----:B------:R-:W-:-:S04]  /*0520*/  IMAD R11, R5, R0, R3 ;  /* 0x00000000050b7224 */ /* 0x000fc800078e0203 */
[----:B-1----:R-:W-:-:S04]  /*0530*/  IMAD.WIDE R8, R11, 0x4, R8 ;  /* 0x000000040b087825 */ /* 0x002fc800078e0208 */
[C---:B------:R-:W-:Y:S02]  /*0540*/  IMAD.WIDE.U32 R10, R0.reuse, 0x4, R8 ;  /* 0x00000004000a7825 */ /* 0x040fe400078e0008 */
[----:B0-----:R-:W2:Y:S02]  /*0550*/  LDG.E R8, desc[UR4][R8.64] ;  /* 0x0000000408087981 */ /* 0x001ea4000c1e1900 */
[C---:B------:R-:W-:Y:S02]  /*0560*/  IMAD.WIDE.U32 R12, R0.reuse, 0x4, R10 ;  /* 0x00000004000c7825 */ /* 0x040fe400078e000a */
[----:B------:R-:W3:Y:S02]  /*0570*/  LDG.E R11, desc[UR4][R10.64] ;  /* 0x000000040a0b7981 */ /* 0x000ee4000c1e1900 */
[C---:B------:R-:W-:Y:S02]  /*0580*/  IMAD.WIDE.U32 R14, R0.reuse, 0x4, R12 ;  /* 0x00000004000e7825 */ /* 0x040fe400078e000c */
[----:B------:R-:W4:Y:S02]  /*0590*/  LDG.E R13, desc[UR4][R12.64] ;  /* 0x000000040c0d7981 */ /* 0x000f24000c1e1900 */
[----:B------:R-:W-:-:S02]  /*05a0*/  IMAD.WIDE.U32 R16, R0, 0x4, R14 ;  /* 0x0000000400107825 */ /* 0x000fc400078e000e */
[----:B------:R-:W5:Y:S02]  /*05b0*/  LDG.E R15, desc[UR4][R14.64] ;  /* 0x000000040e0f7981 */ /* 0x000f64000c1e1900 */
[C---:B------:R-:W-:Y:S02]  /*05c0*/  IMAD.WIDE.U32 R18, R0.reuse, 0x4, R16 ;  /* 0x0000000400127825 */ /* 0x040fe400078e0010 */
[----:B------:R-:W5:Y:S02]  /*05d0*/  LDG.E R17, desc[UR4][R16.64] ;  /* 0x0000000410117981 */ /* 0x000f64000c1e1900 */
[C---:B------:R-:W-:Y:S02]  /*05e0*/  IMAD.WIDE.U32 R20, R0.reuse, 0x4, R18 ;  /* 0x0000000400147825 */ /* 0x040fe400078e0012 */
[----:B------:R-:W5:Y:S02]  /*05f0*/  LDG.E R19, desc[UR4][R18.64] ;  /* 0x0000000412137981 */ /* 0x000f64000c1e1900 */
[----:B------:R-:W-:-:S02]  /*0600*/  IMAD.WIDE.U32 R22, R0, 0x4, R20 ;  /* 0x0000000400167825 */ /* 0x000fc400078e0014 */
[----:B------:R-:W5:Y:S04]  /*0610*/  LDG.E R21, desc[UR4][R20.64] ;  /* 0x0000000414157981 */ /* 0x000f68000c1e1900 */
[----:B------:R-:W5:Y:S01]  /*0620*/  LDG.E R23, desc[UR4][R22.64] ;  /* 0x0000000416177981 */ /* 0x000f62000c1e1900 */
[----:B------:R-:W-:Y:S01]  /*0630*/  IADD3 R5, PT, PT, R5, 0x8, RZ ;  /* 0x0000000805057810 */ /* 0x000fe20007ffe0ff */
        /* <DEDUP_REMOVED lines=8> */
.L_x_37:
        /* <DEDUP_REMOVED lines=12> */
[----:B------:R-:W-:Y:S02]  /*0780*/  IMAD.WIDE.U32 R14, R0, 0x4, R12 ;  /* 0x00000004000e7825 */ /* 0x000fe400078e000c */
[----:B------:R-:W4:Y:S04]  /*0790*/  LDG.E R12, desc[UR4][R12.64] ;  /* 0x000000040c0c7981 */ /* 0x000f28000c1e1900 */
[----:B------:R-:W5:Y:S01]  /*07a0*/  LDG.E R14, desc[UR4][R14.64] ;  /* 0x000000040e0e7981 */ /* 0x000f62000c1e1900 */
[----:B------:R-:W-:Y:S01]  /*07b0*/  IADD3 R5, PT, PT, R5, 0x4, RZ ;  /* 0x0000000405057810 */ /* 0x000fe20007ffe0ff */
[----:B--2---:R-:W-:-:S04]  /*07c0*/  FADD R7, R7, R8 ;  /* 0x0000000807077221 */ /* 0x004fc80000000000 */
[----:B---3--:R-:W-:-:S04]  /*07d0*/  FADD R7, R7, R10 ;  /* 0x0000000a07077221 */ /* 0x008fc80000000000 */
[----:B----4-:R-:W-:-:S04]  /*07e0*/  FADD R7, R7, R12 ;  /* 0x0000000c07077221 */ /* 0x010fc80000000000 */
[----:B-----5:R-:W-:-:S07]  /*07f0*/  FADD R7, R7, R14 ;  /* 0x0000000e07077221 */ /* 0x020fce0000000000 */
.L_x_38:
[----:B------:R-:W-:Y:S05]  /*0800*/  @!P1 BRA `(.L_x_34) ;  /* 0x0000000000289947 */ /* 0x000fea0003800000 */
[----:B------:R-:W1:Y:S01]  /*0810*/  LDC.64 R8, c[0x0][0x380] ;  /* 0x0000e000ff087b82 */ /* 0x000e620000000a00 */
[----:B------:R-:W-:Y:S01]  /*0820*/  IMAD R11, R5, R0, R3 ;  /* 0x00000000050b7224 */ /* 0x000fe200078e0203 */
[----:B------:R-:W-:-:S07]  /*0830*/  IADD3 R2, PT, PT, -R4, RZ, RZ ;  /* 0x000000ff04027210 */ /* 0x000fce0007ffe1ff */
.L_x_39:
[----:B-1----:R-:W-:-:S06]  /*0840*/  IMAD.WIDE R4, R11, 0x4, R8 ;  /* 0x000000040b047825 */ /* 0x002fcc00078e0208 */
[----:B0-----:R-:W2:Y:S01]  /*0850*/  LDG.E R4, desc[UR4][R4.64] ;  /* 0x0000000404047981 */ /* 0x001ea2000c1e1900 */
[----:B------:R-:W-:Y:S02]  /*0860*/  IADD3 R2, PT, PT, R2, 0x1, RZ ;  /* 0x0000000102027810 */ /* 0x000fe40007ffe0ff */
[----:B------:R-:W-:Y:S02]  /*0870*/  IADD3 R11, PT, PT, R11, R0, RZ ;  /* 0x000000000b0b7210 */ /* 0x000fe40007ffe0ff */
[----:B------:R-:W-:Y:S01]  /*0880*/  ISETP.NE.AND P0, PT, R2, RZ, PT ;  /* 0x000000ff0200720c */ /* 0x000fe20003f05270 */
[----:B--2---:R-:W-:-:S12]  /*0890*/  FADD R7, R4, R7 ;  /* 0x0000000704077221 */ /* 0x004fd80000000000 */
[----:B------:R-:W-:Y:S05]  /*08a0*/  @P0 BRA `(.L_x_39) ;  /* 0xfffffffc00e40947 */ /* 0x000fea000383ffff */
.L_x_34:
[----:B------:R-:W1:Y:S02]  /*08b0*/  LDC.64 R4, c[0x0][0x388] ;  /* 0x0000e200ff047b82 */ /* 0x000e640000000a00 */
[----:B-1----:R-:W-:-:S05]  /*08c0*/  IMAD.WIDE R2, R3, 0x4, R4 ;  /* 0x0000000403027825 */ /* 0x002fca00078e0204 */
[----:B0-----:R-:W-:Y:S01]  /*08d0*/  STG.E desc[UR4][R2.64], R7 ;  /* 0x0000000702007986 */ /* 0x001fe2000c101904 */
[----:B------:R-:W-:Y:S05]  /*08e0*/  EXIT ;  /* 0x000000000000794d */ /* 0x000fea0003800000 */
.L_x_40:
        /* <DEDUP_REMOVED lines=9> */
.L_x_97:


//--------------------- .text._Z16calculateSUM_RowPfS_i --------------------------
	.section	.text._Z16calculateSUM_RowPfS_i,"ax",@progbits
	.align	128
.text._Z16calculateSUM_RowPfS_i:
        .type           _Z16calculateSUM_RowPfS_i,@function
        .size           _Z16calculateSUM_RowPfS_i,(.L_x_98 - _Z16calculateSUM_RowPfS_i)
        .other          _Z16calculateSUM_RowPfS_i,@"STO_CUDA_ENTRY STV_DEFAULT"
_Z16calculateSUM_RowPfS_i:
        /* <DEDUP_REMOVED lines=15> */
[----:B------:R-:W-:Y:S01]  /*00f0*/  MOV R0, RZ ;  /* 0x000000ff00007202 */ /* 0x000fe20000000f00 */
[----:B------:R-:W-:Y:S02]  /*0100*/  UMOV UR4, URZ ;  /* 0x000000ff00047c82 */ /* 0x000fe40008000000 */
[----:B------:R-:W-:Y:S02]  /*0110*/  UISETP.NE.AND UP0, UPT, UR8, URZ, UPT ;  /* 0x000000ff0800728c */ /* 0x000fe4000bf05270 */
[----:B------:R-:W-:Y:S09]  /*0120*/  BRA.U !UP1, `(.L_x_42) ;  /* 0x0000000109b87547 */ /* 0x000ff2000b800000 */
[----:B------:R-:W1:Y:S01]  /*0130*/  LDCU.64 UR6, c[0x0][0x380] ;  /* 0x00007000ff0677ac */ /* 0x000e620008000a00 */
[----:B------:R-:W-:Y:S02]  /*0140*/  MOV R0, RZ ;  /* 0x000000ff00007202 */ /* 0x000fe40000000f00 */
[----:B------:R-:W-:Y:S01]  /*0150*/  MOV R6, R3 ;  /* 0x0000000300067202 */ /* 0x000fe20000000f00 */
[----:B------:R-:W-:-:S04]  /*0160*/  ULOP3.LUT UR4, UR12, 0x7ffffff0, URZ, 0xc0, !UPT ;  /* 0x7ffffff00c047892 */ /* 0x000fc8000f8ec0ff */
[----:B------:R-:W-:Y:S02]  /*0170*/  UIADD3 UR9, UPT, UPT, -UR4, URZ, URZ ;  /* 0x000000ff04097290 */ /* 0x000fe4000fffe1ff */
[----:B-1----:R-:W-:-:S04]  /*0180*/  UIADD3 UR5, UP1, UPT, UR6, 0x20, URZ ;  /* 0x0000002006057890 */ /* 0x002fc8000ff3e0ff */
[----:B------:R-:W-:-:S12]  /*0190*/  UIADD3.X UR6, UPT, UPT, URZ, UR7, URZ, UP1, !UPT ;  /* 0x00000007ff067290 */ /* 0x000fd80008ffe4ff */
.L_x_43:
[----:B------:R-:W-:Y:S02]  /*01a0*/  MOV R4, UR5 ;  /* 0x0000000500047c02 */ /* 0x000fe40008000f00 */
[----:B------:R-:W-:-:S03]  /*01b0*/  MOV R5, UR6 ;  /* 0x0000000600057c02 */ /* 0x000fc60008000f00 */
        /* <DEDUP_REMOVED lines=37> */
.L_x_42:
        /* <DEDUP_REMOVED lines=25> */
.L_x_44:
        /* <DEDUP_REMOVED lines=17> */
.L_x_45:
[----:B------:R-:W-:Y:S05]  /*06b0*/  BRA.U !UP1, `(.L_x_41) ;  /* 0x0000000109287547 */ /* 0x000fea000b800000 */
[----:B------:R-:W1:Y:S01]  /*06c0*/  LDC.64 R6, c[0x0][0x380] ;  /* 0x0000e000ff067b82 */ /* 0x000e620000000a00 */
[----:B------:R-:W-:Y:S01]  /*06d0*/  IADD3 R3, PT, PT, R3, UR4, RZ ;  /* 0x0000000403037c10 */ /* 0x000fe2000fffe0ff */
[----:B------:R-:W-:-:S12]  /*06e0*/  UIADD3 UR5, UPT, UPT, -UR5, URZ, URZ ;  /* 0x000000ff05057290 */ /* 0x000fd8000fffe1ff */
.L_x_46:
[----:B-1----:R-:W-:-:S06]  /*06f0*/  IMAD.WIDE R4, R3, 0x4, R6 ;  /* 0x0000000403047825 */ /* 0x002fcc00078e0206 */
[----:B0-----:R-:W2:Y:S01]  /*0700*/  LDG.E R5, desc[UR10][R4.64] ;  /* 0x0000000a04057981 */ /* 0x001ea2000c1e1900 */
[----:B------:R-:W-:Y:S01]  /*0710*/  UIADD3 UR5, UPT, UPT, UR5, 0x1, URZ ;  /* 0x0000000105057890 */ /* 0x000fe2000fffe0ff */
[----:B------:R-:W-:-:S03]  /*0720*/  IADD3 R3, PT, PT, R3, 0x1, RZ ;  /* 0x0000000103037810 */ /* 0x000fc60007ffe0ff */
[----:B------:R-:W-:Y:S01]  /*0730*/  UISETP.NE.AND UP0, UPT, UR5, URZ, UPT ;  /* 0x000000ff0500728c */ /* 0x000fe2000bf05270 */
[----:B--2---:R-:W-:-:S08]  /*0740*/  FADD R0, R5, R0 ;  /* 0x0000000005007221 */ /* 0x004fd00000000000 */
[----:B------:R-:W-:Y:S05]  /*0750*/  BRA.U UP0, `(.L_x_46) ;  /* 0xfffffffd00e47547 */ /* 0x000fea000b83ffff */
.L_x_41:
[----:B------:R-:W1:Y:S02]  /*0760*/  LDC.64 R4, c[0x0][0x388] ;  /* 0x0000e200ff047b82 */ /* 0x000e640000000a00 */
[----:B-1----:R-:W-:-:S05]  /*0770*/  IMAD.WIDE R2, R2, 0x4, R4 ;  /* 0x0000000402027825 */ /* 0x002fca00078e0204 */
[----:B0-----:R-:W-:Y:S01]  /*0780*/  STG.E desc[UR10][R2.64], R0 ;  /* 0x0000000002007986 */ /* 0x001fe2000c10190a */
[----:B------:R-:W-:Y:S05]  /*0790*/  EXIT ;  /* 0x000000000000794d */ /* 0x000fea0003800000 */
.L_x_47:
        /* <DEDUP_REMOVED lines=14> */
.L_x_98:


//--------------------- .text._Z16acquisitonKernelPfS_S_ii --------------------------
	.section	.text._Z16acquisitonKernelPfS_S_ii,"ax",@progbits
	.align	128
.text._Z16acquisitonKernelPfS_S_ii:
        .type           _Z16acquisitonKernelPfS_S_ii,@function
        .size           _Z16acquisitonKernelPfS_S_ii,(.L_x_99 - _Z16acquisitonKernelPfS_S_ii)
        .other          _Z16acquisitonKernelPfS_S_ii,@"STO_CUDA_ENTRY STV_DEFAULT"
_Z16acquisitonKernelPfS_S_ii:
[----:B------:R-:W-:Y:S01]  /*0000*/  LDC R1, c[0x0][0x37c] ;  /* 0x0000df00ff017b82 */ /* 0x000fe20000000800 */
[----:B------:R-:W0:Y:S07]  /*0010*/  S2R R5, SR_TID.X ;  /* 0x0000000000057919 */ /* 0x000e2e0000002100 */
[----:B------:R-:W0:Y:S01]  /*0020*/  S2UR UR4, SR_CTAID.X ;  /* 0x00000000000479c3 */ /* 0x000e220000002500 */
[----:B------:R-:W1:Y:S07]  /*0030*/  S2R R7, SR_TID.Y ;  /* 0x0000000000077919 */ /* 0x000e6e0000002200 */
[----:B------:R-:W0:Y:S08]  /*0040*/  LDC R4, c[0x0][0x360] ;  /* 0x0000d800ff047b82 */ /* 0x000e300000000800 */
[----:B------:R-:W1:Y:S08]  /*0050*/  S2UR UR5, SR_CTAID.Y ;  /* 0x00000000000579c3 */ /* 0x000e700000002600 */
[----:B------:R-:W1:Y:S08]  /*0060*/  LDC R0, c[0x0][0x364] ;  /* 0x0000d900ff007b82 */ /* 0x000e700000000800 */
[----:B------:R-:W2:Y:S01]  /*0070*/  LDC.64 R2, c[0x0][0x398] ;  /* 0x0000e600ff027b82 */ /* 0x000ea20000000a00 */
[----:B0-----:R-:W-:-:S02]  /*0080*/  IMAD R4, R4, UR4, R5 ;  /* 0x0000000404047c24 */ /* 0x001fc4000f8e0205 */
[----:B-1----:R-:W-:-:S05]  /*0090*/  IMAD R5, R0, UR5, R7 ;  /* 0x0000000500057c24 */ /* 0x002fca000f8e0207 */
[----:B------:R-:W-:Y:S02]  /*00a0*/  VIMNMX R0, PT, PT, R4, R5, !PT ;  /* 0x0000000504007248 */ /* 0x000fe40007fe0100 */
[----:B--2---:R-:W-:-:S04]  /*00b0*/  ISETP.GE.AND P0, PT, R2, 0x1, PT ;  /* 0x000000010200780c */ /* 0x004fc80003f06270 */
[----:B------:R-:W-:-:S13]  /*00c0*/  ISETP.GE.OR P0, PT, R0, R3, !P0 ;  /* 0x000000030000720c */ /* 0x000fda0004706670 */
[----:B------:R-:W-:Y:S05]  /*00d0*/  @P0 EXIT ;  /* 0x000000000000094d */ /* 0x000fea0003800000 */
[----:B------:R-:W-:Y:S01]  /*00e0*/  ISETP.GE.U32.AND P0, PT, R2, 0x4, PT ;  /* 0x000000040200780c */ /* 0x000fe20003f06070 */
[----:B------:R-:W0:Y:S01]  /*00f0*/  LDCU.64 UR8, c[0x0][0x358] ;  /* 0x00006b00ff0877ac */ /* 0x000e220008000a00 */
[-C--:B------:R-:W-:Y:S01]  /*0100*/  IMAD R6, R4, R2.reuse, RZ ;  /* 0x0000000204067224 */ /* 0x080fe200078e02ff */
[----:B------:R-:W-:Y:S01]  /*0110*/  LOP3.LUT R8, R2, 0x3, RZ, 0xc0, !PT ;  /* 0x0000000302087812 */ /* 0x000fe200078ec0ff */
[----:B------:R-:W-:Y:S02]  /*0120*/  IMAD R7, R5, R2, RZ ;  /* 0x0000000205077224 */ /* 0x000fe400078e02ff */
[----:B------:R-:W-:-:S07]  /*0130*/  IMAD.MOV.U32 R9, RZ, RZ, RZ ;  /* 0x000000ffff097224 */ /* 0x000fce00078e00ff */
[----:B------:R-:W-:Y:S05]  /*0140*/  @!P0 BRA `(.L_x_48) ;  /* 0x0000000c00e48947 */ /* 0x000fea0003800000 */
[----:B------:R-:W1:Y:S01]  /*0150*/  LDCU.128 UR4, c[0x0][0x380] ;  /* 0x00007000ff0477ac */ /* 0x000e620008000c00 */
[----:B------:R-:W2:Y:S01]  /*0160*/  LDC.64 R10, c[0x0][0x390] ;  /* 0x0000e400ff0a7b82 */ /* 0x000ea20000000a00 */
[----:B------:R-:W-:Y:S01]  /*0170*/  IMAD R3, R4, R3, R5 ;  /* 0x0000000304037224 */ /* 0x000fe200078e0205 */
[----:B------:R-:W-:Y:S01]  /*0180*/  LOP3.LUT R9, R2, 0x7ffffffc, RZ, 0xc0, !PT ;  /* 0x7ffffffc02097812 */ /* 0x000fe200078ec0ff */
[----:B------:R-:W-:Y:S02]  /*0190*/  IMAD.MOV.U32 R27, RZ, RZ, R6 ;  /* 0x000000ffff1b7224 */ /* 0x000fe400078e0006 */
[----:B------:R-:W-:Y:S02]  /*01a0*/  IMAD R25, R3, R2, RZ ;  /* 0x0000000203197224 */ /* 0x000fe400078e02ff */
[----:B------:R-:W-:Y:S01]  /*01b0*/  IMAD.MOV R24, RZ, RZ, -R9 ;  /* 0x000000ffff187224 */ /* 0x000fe200078e0a09 */
[----:B------:R-:W3:Y:S01]  /*01c0*/  LDC.64 R12, c[0x0][0x390] ;  /* 0x0000e400ff0c7b82 */ /* 0x000ee20000000a00 */
[----:B-1----:R-:W-:-:S04]  /*01d0*/  UIADD3 UR4, UP0, UPT, UR4, 0x8, URZ ;  /* 0x0000000804047890 */ /* 0x002fc8000ff1e0ff */
[----:B------:R-:W-:Y:S02]  /*01e0*/  UIADD3.X UR5, UPT, UPT, URZ, UR5, URZ, UP0, !UPT ;  /* 0x00000005ff057290 */ /* 0x000fe400087fe4ff */
[----:B------:R-:W-:Y:S01]  /*01f0*/  IMAD.U32 R14, RZ, RZ, UR4 ;  /* 0x00000004ff0e7e24 */ /* 0x000fe2000f8e00ff */
[----:B------:R-:W-:Y:S01]  /*0200*/  UIADD3 UR4, UP0, UPT, UR6, 0x8, URZ ;  /* 0x0000000806047890 */ /* 0x000fe2000ff1e0ff */
[----:B--2---:R-:W-:Y:S02]  /*0210*/  IMAD.WIDE R10, R25, 0x4, R10 ;  /* 0x00000004190a7825 */ /* 0x004fe400078e020a */
[----:B------:R-:W-:Y:S01]  /*0220*/  MOV R15, UR5 ;  /* 0x00000005000f7c02 */ /* 0x000fe20008000f00 */
[----:B------:R-:W-:Y:S01]  /*0230*/  UIADD3.X UR5, UPT, UPT, URZ, UR7, URZ, UP0, !UPT ;  /* 0x00000007ff057290 */ /* 0x000fe200087fe4ff */
[----:B------:R-:W-:Y:S01]  /*0240*/  IADD3 R0, P0, PT, R10, 0xc, RZ ;  /* 0x0000000c0a007810 */ /* 0x000fe20007f1e0ff */
[----:B------:R-:W-:Y:S01]  /*0250*/  IMAD.WIDE.U32 R16, R7, 0x4, R14 ;  /* 0x0000000407107825 */ /* 0x000fe200078e000e */
[----:B------:R-:W-:-:S02]  /*0260*/  MOV R22, UR4 ;  /* 0x0000000400167c02 */ /* 0x000fc40008000f00 */
[----:B------:R-:W-:Y:S01]  /*0270*/  IADD3.X R11, PT, PT, RZ, R11, RZ, P0, !PT ;  /* 0x0000000bff0b7210 */ /* 0x000fe200007fe4ff */
[----:B------:R-:W-:Y:S02]  /*0280*/  IMAD.MOV.U32 R18, RZ, RZ, R16 ;  /* 0x000000ffff127224 */ /* 0x000fe400078e0010 */
[----:B------:R-:W-:Y:S02]  /*0290*/  IMAD.MOV.U32 R19, RZ, RZ, R17 ;  /* 0x000000ffff137224 */ /* 0x000fe400078e0011 */
[----:B---3--:R-:W-:-:S07]  /*02a0*/  IMAD.U32 R23, RZ, RZ, UR5 ;  /* 0x00000005ff177e24 */ /* 0x008fce000f8e00ff */
.L_x_73:
[----:B------:R-:W-:Y:S01]  /*02b0*/  IMAD.WIDE R16, R27, 0x4, R14 ;  /* 0x000000041b107825 */ /* 0x000fe200078e020e */
[----:B0-----:R-:W2:Y:S04]  /*02c0*/  LDG.E R2, desc[UR8][R18.64+-0x8] ;  /* 0xfffff80812027981 */ /* 0x001ea8000c1e1900 */
[----:B------:R-:W2:Y:S01]  /*02d0*/  LDG.E R3, desc[UR8][R16.64+-0x8] ;  /* 0xfffff80810037981 */ /* 0x000ea2000c1e1900 */
[----:B------:R-:W-:Y:S01]  /*02e0*/  BSSY.RECONVERGENT B2, `(.L_x_49) ;  /* 0x0000033000027945 */ /* 0x000fe20003800200 */
[----:B------:R-:W-:Y:S01]  /*02f0*/  IMAD.MOV.U32 R29, RZ, RZ, 0x3f800000 ;  /* 0x3f800000ff1d7424 */ /* 0x000fe200078e00ff */
[----:B------:R-:W-:Y:S01]  /*0300*/  MOV R20, R0 ;  /* 0x0000000000147202 */ /* 0x000fe20000000f00 */
[----:B------:R-:W-:Y:S01]  /*0310*/  IMAD.MOV.U32 R21, RZ, RZ, R11 ;  /* 0x000000ffff157224 */ /* 0x000fe200078e000b */
[----:B--2---:R-:W-:-:S13]  /*0320*/  FSETP.NEU.AND P0, PT, R3, R2, PT ;  /* 0x000000020300720b */ /* 0x004fda0003f0d000 */
[----:B------:R-:W-:Y:S05]  /*0330*/  @!P0 BRA `(.L_x_50) ;  /* 0x0000000000b48947 */ /* 0x000fea0003800000 */
[----:B------:R-:W2:Y:S02]  /*0340*/  LDG.E R10, desc[UR8][R22.64+-0x8] ;  /* 0xfffff808160a7981 */ /* 0x000ea4000c1e1900 */
[----:B--2---:R-:W-:-:S13]  /*0350*/  FSETP.NEU.AND P0, PT, R10, RZ, PT ;  /* 0x000000ff0a00720b */ /* 0x004fda0003f0d000 */
[----:B------:R-:W-:Y:S05]  /*0360*/  @!P0 BRA `(.L_x_50) ;  /* 0x0000000000a88947 */ /* 0x000fea0003800000 */
[----:B------:R-:W-:-:S13]  /*0370*/  FSETP.NEU.AND P1, PT, R10, -1, PT ;  /* 0xbf8000000a00780b */ /* 0x000fda0003f2d000 */
[----:B------:R-:W-:Y:S01]  /*0380*/  @!P1 IMAD.MOV.U32 R0, RZ, RZ, 0x41100000 ;  /* 0x41100000ff009424 */ /* 0x000fe200078e00ff */
[----:B------:R-:W-:-:S04]  /*0390*/  @!P1 FSETP.GT.AND P0, PT, R3, R2, PT ;  /* 0x000000020300920b */ /* 0x000fc80003f04000 */
[----:B------:R-:W-:Y:S01]  /*03a0*/  @!P1 FSEL R29, R0, 0.11111111193895339966, P0 ;  /* 0x3de38e39001d9808 */ /* 0x000fe20000000000 */
[----:B------:R-:W-:Y:S08]  /*03b0*/  @!P1 BRA `(.L_x_50) ;  /* 0x0000000000949947 */ /* 0x000ff00003800000 */
[----:B------:R-:W0:Y:S01]  /*03c0*/  MUFU.RCP R0, R10 ;  /* 0x0000000a00007308 */ /* 0x000e220000001000 */
[----:B------:R-:W-:Y:S01]  /*03d0*/  FADD R3, R3, -R2 ;  /* 0x8000000203037221 */ /* 0x000fe20000000000 */
[----:B------:R-:W-:Y:S06]  /*03e0*/  BSSY.RECONVERGENT B3, `(.L_x_51) ;  /* 0x000000c000037945 */ /* 0x000fec0003800200 */
[----:B------:R-:W1:Y:S01]  /*03f0*/  FCHK P0, R3, R10 ;  /* 0x0000000a03007302 */ /* 0x000e620000000000 */
[----:B0-----:R-:W-:-:S04]  /*0400*/  FFMA R11, -R10, R0, 1 ;  /* 0x3f8000000a0b7423 */ /* 0x001fc80000000100 */
[----:B------:R-:W-:-:S04]  /*0410*/  FFMA R0, R0, R11, R0 ;  /* 0x0000000b00007223 */ /* 0x000fc80000000000 */
[----:B------:R-:W-:-:S04]  /*0420*/  FFMA R11, R3, R0, RZ ;  /* 0x00000000030b7223 */ /* 0x000fc800000000ff */
[----:B------:R-:W-:-:S04]  /*0430*/  FFMA R2, -R10, R11, R3 ;  /* 0x0000000b0a027223 */ /* 0x000fc80000000103 */
[----:B------:R-:W-:Y:S01]  /*0440*/  FFMA R2, R0, R2, R11 ;  /* 0x0000000200027223 */ /* 0x000fe2000000000b */
[----:B-1----:R-:W-:Y:S06]  /*0450*/  @!P0 BRA `(.L_x_52) ;  /* 0x0000000000108947 */ /* 0x002fec0003800000 */
[----:B------:R-:W-:Y:S02]  /*0460*/  MOV R0, R10 ;  /* 0x0000000a00007202 */ /* 0x000fe40000000f00 */
[----:B------:R-:W-:-:S07]  /*0470*/  MOV R2, 0x490 ;  /* 0x0000049000027802 */ /* 0x000fce0000000f00 */
[----:B------:R-:W-:Y:S05]  /*0480*/  CALL.REL.NOINC `($__internal_2_$__cuda_sm3x_div_rn_noftz_f32_slowpath) ;  /* 0x0000001000647944 */ /* 0x000fea0003c00000 */
[----:B------:R-:W-:-:S07]  /*0490*/  IMAD.MOV.U32 R2, RZ, RZ, R0 ;  /* 0x000000ffff027224 */ /* 0x000fce00078e0000 */
.L_x_52:
[----:B------:R-:W-:Y:S05]  /*04a0*/  BSYNC.RECONVERGENT B3 ;  /* 0x0000000000037941 */ /* 0x000fea0003800200 */
.L_x_51:
[----:B------:R-:W-:-:S13]  /*04b0*/  FSETP.NEU.AND P0, PT, R2, RZ, PT ;  /* 0x000000ff0200720b */ /* 0x000fda0003f0d000 */
[----:B------:R-:W-:Y:S05]  /*04c0*/  @!P0 BRA `(.L_x_50) ;  /* 0x0000000000508947 */ /* 0x000fea0003800000 */
[----:B------:R-:W-:Y:S01]  /*04d0*/  FSETP.GEU.AND P0, PT, R2, RZ, PT ;  /* 0x000000ff0200720b */ /* 0x000fe20003f0e000 */
[----:B------:R-:W-:-:S12]  /*04e0*/  IMAD.MOV.U32 R29, RZ, RZ, R2 ;  /* 0x000000ffff1d7224 */ /* 0x000fd800078e0002 */
[----:B------:R-:W-:Y:S05]  /*04f0*/  @P0 BRA `(.L_x_50) ;  /* 0x0000000000440947 */ /* 0x000fea0003800000 */
[----:B------:R-:W0:Y:S01]  /*0500*/  MUFU.RCP R3, R2 ;  /* 0x0000000200037308 */ /* 0x000e220000001000 */
[----:B------:R-:W-:Y:S01]  /*0510*/  UMOV UR4, 0x3f800000 ;  /* 0x3f80000000047882 */ /* 0x000fe20000000000 */
[----:B------:R-:W-:Y:S01]  /*0520*/  BSSY.RECONVERGENT B3, `(.L_x_53) ;  /* 0x000000d000037945 */ /* 0x000fe20003800200 */
[----:B------:R-:W-:-:S05]  /*0530*/  MOV R11, UR4 ;  /* 0x00000004000b7c02 */ /* 0x000fca0008000f00 */
[----:B------:R-:W1:Y:S01]  /*0540*/  FCHK P0, -R11, R2 ;  /* 0x000000020b007302 */ /* 0x000e620000000100 */
[----:B0-----:R-:W-:-:S04]  /*0550*/  FFMA R0, R3, -R2, 1 ;  /* 0x3f80000003007423 */ /* 0x001fc80000000802 */
[----:B------:R-:W-:-:S04]  /*0560*/  FFMA R0, R3, R0, R3 ;  /* 0x0000000003007223 */ /* 0x000fc80000000003 */
[----:B------:R-:W-:-:S04]  /*0570*/  FFMA R3, R0, -1, RZ ;  /* 0xbf80000000037823 */ /* 0x000fc800000000ff */
[----:B------:R-:W-:-:S04]  /*0580*/  FFMA R10, R3, -R2, -1 ;  /* 0xbf800000030a7423 */ /* 0x000fc80000000802 */
[----:B------:R-:W-:Y:S01]  /*0590*/  FFMA R0, R0, R10, R3 ;  /* 0x0000000a00007223 */ /* 0x000fe20000000003 */
[----:B-1----:R-:W-:Y:S06]  /*05a0*/  @!P0 BRA `(.L_x_54) ;  /* 0x0000000000108947 */ /* 0x002fec0003800000 */
[----:B------:R-:W-:Y:S01]  /*05b0*/  IMAD.MOV.U32 R0, RZ, RZ, R2 ;  /* 0x000000ffff007224 */ /* 0x000fe200078e0002 */
[----:B------:R-:W-:Y:S01]  /*05c0*/  MOV R2, 0x5f0 ;  /* 0x000005f000027802 */ /* 0x000fe20000000f00 */
[----:B------:R-:W-:-:S07]  /*05d0*/  IMAD.MOV.U32 R3, RZ, RZ, -0x40800000 ;  /* 0xbf800000ff037424 */ /* 0x000fce00078e00ff */
[----:B------:R-:W-:Y:S05]  /*05e0*/  CALL.REL.NOINC `($__internal_2_$__cuda_sm3x_div_rn_noftz_f32_slowpath) ;  /* 0x00000010000c7944 */ /* 0x000fea0003c00000 */
.L_x_54:
[----:B------:R-:W-:Y:S05]  /*05f0*/  BSYNC.RECONVERGENT B3 ;  /* 0x0000000000037941 */ /* 0x000fea0003800200 */
.L_x_53:
[----:B------:R-:W-:-:S07]  /*0600*/  MOV R29, R0 ;  /* 0x00000000001d7202 */ /* 0x000fce0000000f00 */
.L_x_50:
[----:B------:R-:W-:Y:S05]  /*0610*/  BSYNC.RECONVERGENT B2 ;  /* 0x0000000000027941 */ /* 0x000fea0003800200 */
.L_x_49:
[----:B------:R-:W-:-:S05]  /*0620*/  IMAD.WIDE R2, R25, 0x4, R12 ;  /* 0x0000000419027825 */ /* 0x000fca00078e020c */
[----:B------:R0:W-:Y:S04]  /*0630*/  STG.E desc[UR8][R2.64], R29 ;  /* 0x0000001d02007986 */ /* 0x0001e8000c101908 */
[----:B------:R-:W2:Y:S04]  /*0640*/  LDG.E R10, desc[UR8][R16.64+-0x4] ;  /* 0xfffffc08100a7981 */ /* 0x000ea8000c1e1900 */
[----:B------:R-:W2:Y:S01]  /*0650*/  LDG.E R33, desc[UR8][R18.64+-0x4] ;  /* 0xfffffc0812217981 */ /* 0x000ea2000c1e1900 */
[----:B------:R-:W-:Y:S01]  /*0660*/  BSSY.RECONVERGENT B2, `(.L_x_55) ;  /* 0x0000031000027945 */ /* 0x000fe20003800200 */
[----:B------:R-:W-:Y:S01]  /*0670*/  IMAD.MOV.U32 R31, RZ, RZ, 0x3f800000 ;  /* 0x3f800000ff1f7424 */ /* 0x000fe200078e00ff */
[----:B--2---:R-:W-:-:S13]  /*0680*/  FSETP.NEU.AND P0, PT, R10, R33, PT ;  /* 0x000000210a00720b */ /* 0x004fda0003f0d000 */
[----:B0-----:R-:W-:Y:S05]  /*0690*/  @!P0 BRA `(.L_x_56) ;  /* 0x0000000000b48947 */ /* 0x001fea0003800000 */
        /* <DEDUP_REMOVED lines=22> */
.L_x_58:
[----:B------:R-:W-:Y:S05]  /*0800*/  BSYNC.RECONVERGENT B3 ;  /* 0x0000000000037941 */ /* 0x000fea0003800200 */
.L_x_57:
        /* <DEDUP_REMOVED lines=20> */
.L_x_60:
[----:B------:R-:W-:Y:S05]  /*0950*/  BSYNC.RECONVERGENT B3 ;  /* 0x0000000000037941 */ /* 0x000fea0003800200 */
.L_x_59:
[----:B------:R-:W-:-:S07]  /*0960*/  MOV R31, R0 ;  /* 0x00000000001f7202 */ /* 0x000fce0000000f00 */
.L_x_56:
[----:B------:R-:W-:Y:S05]  /*0970*/  BSYNC.RECONVERGENT B2 ;  /* 0x0000000000027941 */ /* 0x000fea0003800200 */
.L_x_55:
        /* <DEDUP_REMOVED lines=29> */
.L_x_64:
[----:B------:R-:W-:Y:S05]  /*0b50*/  BSYNC.RECONVERGENT B3 ;  /* 0x0000000000037941 */ /* 0x000fea0003800200 */
.L_x_63:
        /* <DEDUP_REMOVED lines=20> */
.L_x_66:
[----:B------:R-:W-:Y:S05]  /*0ca0*/  BSYNC.RECONVERGENT B3 ;  /* 0x0000000000037941 */ /* 0x000fea0003800200 */
.L_x_65:
[----:B------:R-:W-:-:S07]  /*0cb0*/  MOV R29, R0 ;  /* 0x00000000001d7202 */ /* 0x000fce0000000f00 */
.L_x_62:
[----:B------:R-:W-:Y:S05]  /*0cc0*/  BSYNC.RECONVERGENT B2 ;  /* 0x0000000000027941 */ /* 0x000fea0003800200 */
.L_x_61:
        /* <DEDUP_REMOVED lines=29> */
.L_x_70:
[----:B------:R-:W-:Y:S05]  /*0ea0*/  BSYNC.RECONVERGENT B3 ;  /* 0x0000000000037941 */ /* 0x000fea0003800200 */
.L_x_69:
        /* <DEDUP_REMOVED lines=20> */
.L_x_72:
[----:B------:R-:W-:Y:S05]  /*0ff0*/  BSYNC.RECONVERGENT B3 ;  /* 0x0000000000037941 */ /* 0x000fea0003800200 */
.L_x_71:
[----:B------:R-:W-:-:S07]  /*1000*/  MOV R31, R0 ;  /* 0x00000000001f7202 */ /* 0x000fce0000000f00 */
.L_x_68:
[----:B------:R-:W-:Y:S05]  /*1010*/  BSYNC.RECONVERGENT B2 ;  /* 0x0000000000027941 */ /* 0x000fea0003800200 */
.L_x_67:
[----:B------:R1:W-:Y:S01]  /*1020*/  STG.E desc[UR8][R20.64], R31 ;  /* 0x0000001f14007986 */ /* 0x0003e2000c101908 */
[----:B------:R-:W-:Y:S01]  /*1030*/  VIADD R24, R24, 0x4 ;  /* 0x0000000418187836 */ /* 0x000fe20000000000 */
[----:B------:R-:W-:Y:S01]  /*1040*/  IADD3 R0, P1, PT, R20, 0x10, RZ ;  /* 0x0000001014007810 */ /* 0x000fe20007f3e0ff */
[----:B------:R-:W-:Y:S01]  /*1050*/  VIADD R27, R27, 0x4 ;  /* 0x000000041b1b7836 */ /* 0x000fe20000000000 */
[----:B------:R-:W-:Y:S02]  /*1060*/  IADD3 R22, P3, PT, R22, 0x10, RZ ;  /* 0x0000001016167810 */ /* 0x000fe40007f7e0ff */
[----:B------:R-:W-:Y:S01]  /*1070*/  ISETP.NE.AND P0, PT, R24, RZ, PT ;  /* 0x000000ff1800720c */ /* 0x000fe20003f05270 */
[----:B------:R-:W-:Y:S01]  /*1080*/  IMAD.X R11, RZ, RZ, R21, P1 ;  /* 0x000000ffff0b7224 */ /* 0x000fe200008e0615 */
[----:B------:R-:W-:Y:S01]  /*1090*/  IADD3 R18, P2, PT, R18, 0x10, RZ ;  /* 0x0000001012127810 */ /* 0x000fe20007f5e0ff */
[----:B------:R-:W-:Y:S01]  /*10a0*/  IMAD.X R23, RZ, RZ, R23, P3 ;  /* 0x000000ffff177224 */ /* 0x000fe200018e0617 */
[----:B------:R-:W-:-:S02]  /*10b0*/  IADD3 R25, PT, PT, R25, 0x4, RZ ;  /* 0x0000000419197810 */ /* 0x000fc40007ffe0ff */
[----:B------:R-:W-:-:S07]  /*10c0*/  IADD3.X R19, PT, PT, RZ, R19, RZ, P2, !PT ;  /* 0x00000013ff137210 */ /* 0x000fce00017fe4ff */
[----:B-1----:R-:W-:Y:S05]  /*10d0*/  @P0 BRA `(.L_x_73) ;  /* 0xfffffff000740947 */ /* 0x002fea000383ffff */
.L_x_48:
[----:B------:R-:W-:-:S13]  /*10e0*/  ISETP.NE.AND P0, PT, R8, RZ, PT ;  /* 0x000000ff0800720c */ /* 0x000fda0003f05270 */
[----:B0-----:R-:W-:Y:S05]  /*10f0*/  @!P0 EXIT ;  /* 0x000000000000894d */ /* 0x001fea0003800000 */
[----:B------:R-:W0:Y:S01]  /*1100*/  LDC.64 R2, c[0x0][0x388] ;  /* 0x0000e200ff027b82 */ /* 0x000e220000000a00 */
[----:B------:R-:W1:Y:S01]  /*1110*/  LDCU.64 UR4, c[0x0][0x398] ;  /* 0x00007300ff0477ac */ /* 0x000e620008000a00 */
[----:B------:R-:W-:Y:S01]  /*1120*/  IMAD.IADD R7, R7, 0x1, R9 ;  /* 0x0000000107077824 */ /* 0x000fe200078e0209 */
[----:B------:R-:W-:-:S05]  /*1130*/  IADD3 R16, PT, PT, -R8, RZ, RZ ;  /* 0x000000ff08107210 */ /* 0x000fca0007ffe1ff */
[----:B------:R-:W2:Y:S08]  /*1140*/  LDC.64 R10, c[0x0][0x380] ;  /* 0x0000e000ff0a7b82 */ /* 0x000eb00000000a00 */
[----:B------:R-:W3:Y:S01]  /*1150*/  LDC.64 R12, c[0x0][0x390] ;  /* 0x0000e400ff0c7b82 */ /* 0x000ee20000000a00 */
[----:B-1----:R-:W-:Y:S02]  /*1160*/  IMAD R4, R4, UR5, R5 ;  /* 0x0000000504047c24 */ /* 0x002fe4000f8e0205 */
[----:B------:R-:W-:-:S02]  /*1170*/  IMAD.IADD R5, R6, 0x1, R9 ;  /* 0x0000000106057824 */ /* 0x000fc400078e0209 */
[----:B------:R-:W-:-:S03]  /*1180*/  IMAD R17, R4, UR4, R9 ;  /* 0x0000000404117c24 */ /* 0x000fc6000f8e0209 */
[----:B------:R-:W1:Y:S01]  /*1190*/  LDC.64 R14, c[0x0][0x380] ;  /* 0x0000e000ff0e7b82 */ /* 0x000e620000000a00 */
[----:B0-----:R-:W-:-:S03]  /*11a0*/  IMAD.WIDE.U32 R2, R9, 0x4, R2 ;  /* 0x0000000409027825 */ /* 0x001fc600078e0002 */
[----:B------:R-:W-:Y:S01]  /*11b0*/  MOV R6, R2 ;  /* 0x0000000200067202 */ /* 0x000fe20000000f00 */
[----:B--2---:R-:W-:-:S04]  /*11c0*/  IMAD.WIDE.U32 R10, R7, 0x4, R10 ;  /* 0x00000004070a7825 */ /* 0x004fc800078e000a */
[----:B------:R-:W-:Y:S01]  /*11d0*/  IMAD.MOV.U32 R7, RZ, RZ, R3 ;  /* 0x000000ffff077224 */ /* 0x000fe200078e0003 */
[----:B------:R-:W-:Y:S01]  /*11e0*/  MOV R4, R10 ;  /* 0x0000000a00047202 */ /* 0x000fe20000000f00 */
[----:B------:R-:W-:-:S07]  /*11f0*/  IMAD.MOV.U32 R9, RZ, RZ, R11 ;  /* 0x000000ffff097224 */ /* 0x000fce00078e000b */
.L_x_80:
[----:B-1----:R-:W-:-:S04]  /*1200*/  IMAD.WIDE R2, R5, 0x4, R14 ;  /* 0x0000000405027825 */ /* 0x002fc800078e020e */
[----:B------:R-:W-:Y:S02]  /*1210*/  IMAD.MOV.U32 R8, RZ, RZ, R4 ;  /* 0x000000ffff087224 */ /* 0x000fe400078e0004 */
[----:B------:R-:W2:Y:S04]  /*1220*/  LDG.E R3, desc[UR8][R2.64] ;  /* 0x0000000802037981 */ /* 0x000ea8000c1e1900 */
[----:B------:R0:W2:Y:S01]  /*1230*/  LDG.E R10, desc[UR8][R8.64] ;  /* 0x00000008080a7981 */ /* 0x0000a2000c1e1900 */
[----:B------:R-:W-:Y:S01]  /*1240*/  BSSY.RECONVERGENT B2, `(.L_x_74) ;  /* 0x0000031000027945 */ /* 0x000fe20003800200 */
[----:B0-----:R-:W-:Y:S01]  /*1250*/  HFMA2 R8, -RZ, RZ, 1.875, 0 ;  /* 0x3f800000ff087431 */ /* 0x001fe200000001ff */
        /* <DEDUP_REMOVED lines=22> */
[----:B---3--:R-:W-:Y:S05]  /*13c0*/  CALL.REL.NOINC `($__internal_2_$__cuda_sm3x_div_rn_noftz_f32_slowpath) ;  /* 0x0000000000947944 */ /* 0x008fea0003c00000 */
[----:B------:R-:W-:-:S07]  /*13d0*/  IMAD.MOV.U32 R2, RZ, RZ, R0 ;  /* 0x000000ffff027224 */ /* 0x000fce00078e0000 */
.L_x_77:
[----:B------:R-:W-:Y:S05]  /*13e0*/  BSYNC.RECONVERGENT B3 ;  /* 0x0000000000037941 */ /* 0x000fea0003800200 */
.L_x_76:
[----:B------:R-:W-:-:S13]  /*13f0*/  FSETP.NEU.AND P0, PT, R2, RZ, PT ;  /* 0x000000ff0200720b */ /* 0x000fda0003f0d000 */
[----:B------:R-:W-:Y:S05]  /*1400*/  @!P0 BRA `(.L_x_75) ;  /* 0x0000000000508947 */ /* 0x000fea0003800000 */
[----:B------:R-:W-:Y:S02]  /*1410*/  FSETP.GEU.AND P0, PT, R2, RZ, PT ;  /* 0x000000ff0200720b */ /* 0x000fe40003f0e000 */
[----:B------:R-:W-:-:S11]  /*1420*/  MOV R8, R2 ;  /* 0x0000000200087202 */ /* 0x000fd60000000f00 */
[----:B------:R-:W-:Y:S05]  /*1430*/  @P0 BRA `(.L_x_75) ;  /* 0x0000000000440947 */ /* 0x000fea0003800000 */
[----:B------:R-:W0:Y:S01]  /*1440*/  MUFU.RCP R3, R2 ;  /* 0x0000000200037308 */ /* 0x000e220000001000 */
[----:B------:R-:W-:Y:S01]  /*1450*/  UMOV UR4, 0x3f800000 ;  /* 0x3f80000000047882 */ /* 0x000fe20000000000 */
[----:B------:R-:W-:Y:S01]  /*1460*/  BSSY.RECONVERGENT B3, `(.L_x_78) ;  /* 0x000000d000037945 */ /* 0x000fe20003800200 */
[----:B------:R-:W-:-:S05]  /*1470*/  IMAD.U32 R11, RZ, RZ, UR4 ;  /* 0x00000004ff0b7e24 */ /* 0x000fca000f8e00ff */
[----:B------:R-:W1:Y:S01]  /*1480*/  FCHK P0, -R11, R2 ;  /* 0x000000020b007302 */ /* 0x000e620000000100 */
[----:B0-----:R-:W-:-:S04]  /*1490*/  FFMA R0, R3, -R2, 1 ;  /* 0x3f80000003007423 */ /* 0x001fc80000000802 */
[----:B------:R-:W-:-:S04]  /*14a0*/  FFMA R0, R3, R0, R3 ;  /* 0x0000000003007223 */ /* 0x000fc80000000003 */
[----:B------:R-:W-:-:S04]  /*14b0*/  FFMA R3, R0, -1, RZ ;  /* 0xbf80000000037823 */ /* 0x000fc800000000ff */
[----:B------:R-:W-:-:S04]  /*14c0*/  FFMA R8, R3, -R2, -1 ;  /* 0xbf80000003087423 */ /* 0x000fc80000000802 */
[----:B------:R-:W-:Y:S01]  /*14d0*/  FFMA R0, R0, R8, R3 ;  /* 0x0000000800007223 */ /* 0x000fe20000000003 */
[----:B-1----:R-:W-:Y:S06]  /*14e0*/  @!P0 BRA `(.L_x_79) ;  /* 0x0000000000108947 */ /* 0x002fec0003800000 */
[----:B------:R-:W-:Y:S01]  /*14f0*/  MOV R0, R2 ;  /* 0x0000000200007202 */ /* 0x000fe20000000f00 */
[----:B------:R-:W-:Y:S01]  /*1500*/  IMAD.MOV.U32 R3, RZ, RZ, -0x40800000 ;  /* 0xbf800000ff037424 */ /* 0x000fe200078e00ff */
[----:B------:R-:W-:-:S07]  /*1510*/  MOV R2, 0x1530 ;  /* 0x0000153000027802 */ /* 0x000fce0000000f00 */
[----:B---3--:R-:W-:Y:S05]  /*1520*/  CALL.REL.NOINC `($__internal_2_$__cuda_sm3x_div_rn_noftz_f32_slowpath) ;  /* 0x00000000003c7944 */ /* 0x008fea0003c00000 */
.L_x_79:
[----:B------:R-:W-:Y:S05]  /*1530*/  BSYNC.RECONVERGENT B3 ;  /* 0x0000000000037941 */ /* 0x000fea0003800200 */
.L_x_78:
[----:B------:R-:W-:-:S07]  /*1540*/  MOV R8, R0 ;  /* 0x0000000000087202 */ /* 0x000fce0000000f00 */
.L_x_75:
[----:B------:R-:W-:Y:S05]  /*1550*/  BSYNC.RECONVERGENT B2 ;  /* 0x0000000000027941 */ /* 0x000fea0003800200 */
.L_x_74:
[----:B---3--:R-:W-:Y:S01]  /*1560*/  IMAD.WIDE R2, R17, 0x4, R12 ;  /* 0x0000000411027825 */ /* 0x008fe200078e020c */
[----:B------:R-:W-:Y:S02]  /*1570*/  IADD3 R6, P1, PT, R6, 0x4, RZ ;  /* 0x0000000406067810 */ /* 0x000fe40007f3e0ff */
[----:B------:R-:W-:Y:S01]  /*1580*/  IADD3 R4, P2, PT, R4, 0x4, RZ ;  /* 0x0000000404047810 */ /* 0x000fe20007f5e0ff */
[----:B------:R-:W-:Y:S01]  /*1590*/  VIADD R16, R16, 0x1 ;  /* 0x0000000110107836 */ /* 0x000fe20000000000 */
[----:B------:R0:W-:Y:S01]  /*15a0*/  STG.E desc[UR8][R2.64], R8 ;  /* 0x0000000802007986 */ /* 0x0001e2000c101908 */
[----:B------:R-:W-:Y:S01]  /*15b0*/  IADD3 R5, PT, PT, R5, 0x1, RZ ;  /* 0x0000000105057810 */ /* 0x000fe20007ffe0ff */
[----:B------:R-:W-:Y:S01]  /*15c0*/  IMAD.X R7, RZ, RZ, R7, P1 ;  /* 0x000000ffff077224 */ /* 0x000fe200008e0607 */
[----:B------:R-:W-:Y:S01]  /*15d0*/  IADD3 R17, PT, PT, R17, 0x1, RZ ;  /* 0x0000000111117810 */ /* 0x000fe20007ffe0ff */
[----:B------:R-:W-:Y:S01]  /*15e0*/  IMAD.X R9, RZ, RZ, R9, P2 ;  /* 0x000000ffff097224 */ /* 0x000fe200010e0609 */
[----:B------:R-:W-:-:S13]  /*15f0*/  ISETP.NE.AND P0, PT, R16, RZ, PT ;  /* 0x000000ff1000720c */ /* 0x000fda0003f05270 */
[----:B0-----:R-:W-:Y:S05]  /*1600*/  @P0 BRA `(.L_x_80) ;  /* 0xfffffff800fc0947 */ /* 0x001fea000383ffff */
[----:B------:R-:W-:Y:S05]  /*1610*/  EXIT ;  /* 0x000000000000794d */ /* 0x000fea0003800000 */
        .weak           $__internal_2_$__cuda_sm3x_div_rn_noftz_f32_slowpath
        .type           $__internal_2_$__cuda_sm3x_div_rn_noftz_f32_slowpath,@function
        .size           $__internal_2_$__cuda_sm3x_div_rn_noftz_f32_slowpath,(.L_x_99 - $__internal_2_$__cuda_sm3x_div_rn_noftz_f32_slowpath)
$__internal_2_$__cuda_sm3x_div_rn_noftz_f32_slowpath:
        /* <DEDUP_REMOVED lines=27> */
[----:B------:R-:W-:Y:S01]  /*17d0*/  VIADD R11, R26, 0xffffffff ;  /* 0xffffffff1a0b7836 */ /* 0x000fe20000000000 */
[----:B------:R-:W-:-:S04]  /*17e0*/  ISETP.GE.AND P1, PT, R28, RZ, PT ;  /* 0x000000ff1c00720c */ /* 0x000fc80003f26270 */
[----:B------:R-:W-:-:S09]  /*17f0*/  ISETP.GE.AND P0, PT, R11, RZ, PT ;  /* 0x000000ff0b00720c */ /* 0x000fd20003f06270 */
[----:B------:R-:W-:-:S04]  /*1800*/  @!P1 FFMA R0, R0, 1.84467440737095516160e+19, RZ ;  /* 0x5f80000000009823 */ /* 0x000fc800000000ff */
[----:B------:R-:W-:Y:S01]  /*1810*/  @P0 MOV R11, RZ ;  /* 0x000000ff000b0202 */ /* 0x000fe20000000f00 */
[----:B------:R-:W-:Y:S02]  /*1820*/  @!P0 IMAD.MOV.U32 R11, RZ, RZ, -0x40 ;  /* 0xffffffc0ff0b8424 */ /* 0x000fe400078e00ff */
[----:B------:R-:W-:-:S03]  /*1830*/  @!P0 FFMA R3, R3, 1.84467440737095516160e+19, RZ ;  /* 0x5f80000003038823 */ /* 0x000fc600000000ff */
[----:B------:R-:W-:-:S07]  /*1840*/  @!P1 IADD3 R11, PT, PT, R11, 0x40, RZ ;  /* 0x000000400b0b9810 */ /* 0x000fce0007ffe0ff */
.L_x_82:
[----:B------:R-:W-:Y:S01]  /*1850*/  LEA R33, R10, 0xc0800000, 0x17 ;  /* 0xc08000000a217811 */ /* 0x000fe200078eb8ff */
[----:B------:R-:W-:Y:S01]  /*1860*/  BSSY.RECONVERGENT B1, `(.L_x_87) ;  /* 0x0000036000017945 */ /* 0x000fe20003800200 */
[----:B------:R-:W-:-:S03]  /*1870*/  IADD3 R26, PT, PT, R26, -0x7f, RZ ;  /* 0xffffff811a1a7810 */ /* 0x000fc60007ffe0ff */
        /* <DEDUP_REMOVED lines=27> */
[CCC-:B------:R-:W-:Y:S01]  /*1a30*/  FFMA.RP R11, R35.reuse, R33.reuse, R28.reuse ;  /* 0x00000021230b7223 */ /* 0x1c0fe2000000801c */
[----:B------:R-:W-:Y:S01]  /*1a40*/  FFMA.RM R28, R35, R33, R28 ;  /* 0x00000021231c7223 */ /* 0x000fe2000000401c */
[C---:B------:R-:W-:Y:S02]  /*1a50*/  IADD3 R26, PT, PT, R3.reuse, 0x20, RZ ;  /* 0x00000020031a7810 */ /* 0x040fe40007ffe0ff */
[----:B------:R-:W-:Y:S02]  /*1a60*/  LOP3.LUT R10, R10, 0x7fffff, RZ, 0xc0, !PT ;  /* 0x007fffff0a0a7812 */ /* 0x000fe400078ec0ff */
[C---:B------:R-:W-:Y:S02]  /*1a70*/  ISETP.NE.AND P2, PT, R3.reuse, RZ, PT ;  /* 0x000000ff0300720c */ /* 0x040fe40003f45270 */
[----:B------:R-:W-:Y:S02]  /*1a80*/  LOP3.LUT R33, R10, 0x800000, RZ, 0xfc, !PT ;  /* 0x008000000a217812 */ /* 0x000fe400078efcff */
[----:B------:R-:W-:Y:S01]  /*1a90*/  ISETP.NE.AND P1, PT, R3, RZ, PT ;  /* 0x000000ff0300720c */ /* 0x000fe20003f25270 */
[----:B------:R-:W-:Y:S01]  /*1aa0*/  IMAD.MOV R3, RZ, RZ, -R3 ;  /* 0x000000ffff037224 */ /* 0x000fe200078e0a03 */
[----:B------:R-:W-:-:S02]  /*1ab0*/  SHF.L.U32 R26, R33, R26, RZ ;  /* 0x0000001a211a7219 */ /* 0x000fc400000006ff */
[----:B------:R-:W-:Y:S02]  /*1ac0*/  FSETP.NEU.FTZ.AND P0, PT, R11, R28, PT ;  /* 0x0000001c0b00720b */ /* 0x000fe40003f1d000 */
[----:B------:R-:W-:Y:S02]  /*1ad0*/  SEL R10, R3, RZ, P2 ;  /* 0x000000ff030a7207 */ /* 0x000fe40001000000 */
[----:B------:R-:W-:Y:S02]  /*1ae0*/  ISETP.NE.AND P1, PT, R26, RZ, P1 ;  /* 0x000000ff1a00720c */ /* 0x000fe40000f25270 */
[----:B------:R-:W-:Y:S02]  /*1af0*/  SHF.R.U32.HI R26, RZ, R10, R33 ;  /* 0x0000000aff1a7219 */ /* 0x000fe40000011621 */
[----:B------:R-:W-:Y:S02]  /*1b00*/  PLOP3.LUT P0, PT, P0, P1, PT, 0xf8, 0x8f ;  /* 0x00000000008f781c */ /* 0x000fe40000703f70 */
[----:B------:R-:W-:-:S02]  /*1b10*/  SHF.R.U32.HI R10, RZ, 0x1, R26 ;  /* 0x00000001ff0a7819 */ /* 0x000fc4000001161a */
[----:B------:R-:W-:-:S04]  /*1b20*/  SEL R3, RZ, 0x1, !P0 ;  /* 0x00000001ff037807 */ /* 0x000fc80004000000 */
[----:B------:R-:W-:-:S04]  /*1b30*/  LOP3.LUT R3, R3, 0x1, R10, 0xf8, !PT ;  /* 0x0000000103037812 */ /* 0x000fc800078ef80a */
[----:B------:R-:W-:-:S04]  /*1b40*/  LOP3.LUT R3, R3, R26, RZ, 0xc0, !PT ;  /* 0x0000001a03037212 */ /* 0x000fc800078ec0ff */
[----:B------:R-:W-:-:S04]  /*1b50*/  IADD3 R3, PT, PT, R10, R3, RZ ;  /* 0x000000030a037210 */ /* 0x000fc80007ffe0ff */
[----:B------:R-:W-:Y:S01]  /*1b60*/  LOP3.LUT R0, R3, R0, RZ, 0xfc, !PT ;  /* 0x0000000003007212 */ /* 0x000fe200078efcff */
[----:B------:R-:W-:Y:S06]  /*1b70*/  BRA `(.L_x_90) ;  /* 0x0000000000107947 */ /* 0x000fec0003800000 */
.L_x_89:
[----:B------:R-:W-:-:S04]  /*1b80*/  LOP3.LUT R0, R0, 0x80000000, RZ, 0xc0, !PT ;  /* 0x8000000000007812 */ /* 0x000fc800078ec0ff */
[----:B------:R-:W-:Y:S01]  /*1b90*/  LOP3.LUT R0, R0, 0x7f800000, RZ, 0xfc, !PT ;  /* 0x7f80000000007812 */ /* 0x000fe200078efcff */
[----:B------:R-:W-:Y:S06]  /*1ba0*/  BRA `(.L_x_90) ;  /* 0x0000000000047947 */ /* 0x000fec0003800000 */
.L_x_88:
[----:B------:R-:W-:-:S07]  /*1bb0*/  IMAD R0, R11, 0x800000, R0 ;  /* 0x008000000b007824 */ /* 0x000fce00078e0200 */
.L_x_90:
[----:B------:R-:W-:Y:S05]  /*1bc0*/  BSYNC.RECONVERGENT B1 ;  /* 0x0000000000017941 */ /* 0x000fea0003800200 */
.L_x_87:
[----:B------:R-:W-:Y:S05]  /*1bd0*/  BRA `(.L_x_91) ;  /* 0x0000000000207947 */ /* 0x000fea0003800000 */
.L_x_86:
[----:B------:R-:W-:-:S04]  /*1be0*/  LOP3.LUT R0, R0, 0x80000000, R3, 0x48, !PT ;  /* 0x8000000000007812 */ /* 0x000fc800078e4803 */
[----:B------:R-:W-:Y:S01]  /*1bf0*/  LOP3.LUT R0, R0, 0x7f800000, RZ, 0xfc, !PT ;  /* 0x7f80000000007812 */ /* 0x000fe200078efcff */
[----:B------:R-:W-:Y:S06]  /*1c00*/  BRA `(.L_x_91) ;  /* 0x0000000000147947 */ /* 0x000fec0003800000 */
.L_x_85:
[----:B------:R-:W-:Y:S01]  /*1c10*/  LOP3.LUT R0, R0, 0x80000000, R3, 0x48, !PT ;  /* 0x8000000000007812 */ /* 0x000fe200078e4803 */
[----:B------:R-:W-:Y:S06]  /*1c20*/  BRA `(.L_x_91) ;  /* 0x00000000000c7947 */ /* 0x000fec0003800000 */
.L_x_84:
[----:B------:R-:W0:Y:S01]  /*1c30*/  MUFU.RSQ R0, -QNAN ;  /* 0xffc0000000007908 */ /* 0x000e220000001400 */
[----:B------:R-:W-:Y:S05]  /*1c40*/  BRA `(.L_x_91) ;  /* 0x0000000000047947 */ /* 0x000fea0003800000 */
.L_x_83:
[----:B------:R-:W-:-:S07]  /*1c50*/  FADD.FTZ R0, R3, R0 ;  /* 0x0000000003007221 */ /* 0x000fce0000010000 */
.L_x_91:
[----:B------:R-:W-:Y:S05]  /*1c60*/  BSYNC.RECONVERGENT B0 ;  /* 0x0000000000007941 */ /* 0x000fea0003800200 */
.L_x_81:
[----:B------:R-:W-:-:S04]  /*1c70*/  HFMA2 R3, -RZ, RZ, 0, 0 ;  /* 0x00000000ff037431 */ /* 0x000fc800000001ff */
[----:B0-----:R-:W-:Y:S05]  /*1c80*/  RET.REL.NODEC R2 `(_Z16acquisitonKernelPfS_S_ii) ;  /* 0xffffffe002dc7950 */ /* 0x001fea0003c3ffff */
.L_x_92:
        /* <DEDUP_REMOVED lines=15> */
.L_x_99:


//--------------------- .nv.shared.reserved.0     --------------------------
	.section	.nv.shared.reserved.0,"aw",@nobits
	.weak		__nv_reservedSMEM_offset_0_alias
	.size		__nv_reservedSMEM_offset_0_alias, 0, 64
	.other		__nv_reservedSMEM_offset_0_alias,@"STO_CUDA_RESERVED_SHARED STV_DEFAULT"
__nv_reservedSMEM_offset_0_alias:
	.zero		0
	.zero		64


//--------------------- .nv.constant0._Z13calculateCPmlPfS_i --------------------------
	.section	.nv.constant0._Z13calculateCPmlPfS_i,"a",@progbits
	.sectionflags	@""
	.align	4
.nv.constant0._Z13calculateCPmlPfS_i:
	.zero		916


//--------------------- .nv.constant0._Z16calculateNMatrixPfS_S_i --------------------------
	.section	.nv.constant0._Z16calculateNMatrixPfS_S_i,"a",@progbits
	.sectionflags	@""
	.align	4
.nv.constant0._Z16calculateNMatrixPfS_S_i:
	.zero		924


//--------------------- .nv.constant0._Z17calculateSUM_LinePfS_i --------------------------
	.section	.nv.constant0._Z17calculateSUM_LinePfS_i,"a",@progbits
	.sectionflags	@""
	.align	4
.nv.constant0._Z17calculateSUM_LinePfS_i:
	.zero		916


//--------------------- .nv.constant0._Z16calculateSUM_RowPfS_i --------------------------
	.section	.nv.constant0._Z16calculateSUM_RowPfS_i,"a",@progbits
	.sectionflags	@""
	.align	4
.nv.constant0._Z16calculateSUM_RowPfS_i:
	.zero		916


//--------------------- .nv.constant0._Z16acquisitonKernelPfS_S_ii --------------------------
	.section	.nv.constant0._Z16acquisitonKernelPfS_S_ii,"a",@progbits
	.sectionflags	@""
	.align	4
.nv.constant0._Z16acquisitonKernelPfS_S_ii:
	.zero		928


//--------------------- SYMBOLS --------------------------

	.type		.nv.reservedSmem.offset0,@object
	.size		.nv.reservedSmem.offset0,0x4
